	.headerflags	@"EF_CUDA_TEXMODE_UNIFIED EF_CUDA_64BIT_ADDRESS EF_CUDA_ACCELERATORS EF_CUDA_SM90 EF_CUDA_VIRTUAL_SM(EF_CUDA_SM90)"
	.elftype	@"ET_EXEC"


//--------------------- .nv.info                  --------------------------
	.section	.nv.info,"",@"SHT_CUDA_INFO"
	.align	4


	//----- nvinfo : EIATTR_REGCOUNT
	.align		4
        /*0000*/ 	.byte	0x04, 0x2f
        /*0002*/ 	.short	(.L_3 - .L_2)
	.align		4
.L_2:
        /*0004*/ 	.word	index@(triton_poi_fused__native_batch_norm_legit_no_training_relu_10)
        /*0008*/ 	.word	0x00000028


	//----- nvinfo : EIATTR_MIN_STACK_SIZE
	.align		4
.L_3:
        /*000c*/ 	.byte	0x04, 0x12
        /*000e*/ 	.short	(.L_5 - .L_4)
	.align		4
.L_4:
        /*0010*/ 	.word	index@(triton_poi_fused__native_batch_norm_legit_no_training_relu_10)
        /*0014*/ 	.word	0x00000000


	//----- nvinfo : EIATTR_FRAME_SIZE
	.align		4
.L_5:
        /*0018*/ 	.byte	0x04, 0x11
        /*001a*/ 	.short	(.L_7 - .L_6)
	.align		4
.L_6:
        /*001c*/ 	.word	index@(triton_poi_fused__native_batch_norm_legit_no_training_relu_10)
        /*0020*/ 	.word	0x00000000


	//----- nvinfo : EIATTR_MIN_STACK_SIZE
	.align		4
.L_7:
        /*0024*/ 	.byte	0x04, 0x12
        /*0026*/ 	.short	(.L_9 - .L_8)
	.align		4
.L_8:
        /*0028*/ 	.word	index@(triton_poi_fused__native_batch_norm_legit_no_training_relu_10)
        /*002c*/ 	.word	0x00000000
.L_9:


//--------------------- .nv.info.triton_poi_fused__native_batch_norm_legit_no_training_relu_10 --------------------------
	.section	.nv.info.triton_poi_fused__native_batch_norm_legit_no_training_relu_10,"",@"SHT_CUDA_INFO"
	.sectionflags	@""
	.align	4


	//----- nvinfo : EIATTR_CUDA_API_VERSION
	.align		4
        /*0000*/ 	.byte	0x04, 0x37
        /*0002*/ 	.short	(.L_11 - .L_10)
.L_10:
        /*0004*/ 	.word	0x0000007c


	//----- nvinfo : EIATTR_KPARAM_INFO
	.align		4
.L_11:
        /*0008*/ 	.byte	0x04, 0x17
        /*000a*/ 	.short	(.L_13 - .L_12)
.L_12:
        /*000c*/ 	.word	0x00000000
        /*0010*/ 	.short	0x0007
        /*0012*/ 	.short	0x0034
        /*0014*/ 	.byte	0x00, 0xf0, 0x11, 0x00


	//----- nvinfo : EIATTR_KPARAM_INFO
	.align		4
.L_13:
        /*0018*/ 	.byte	0x04, 0x17
        /*001a*/ 	.short	(.L_15 - .L_14)
.L_14:
        /*001c*/ 	.word	0x00000000
        /*0020*/ 	.short	0x0006
        /*0022*/ 	.short	0x0030
        /*0024*/ 	.byte	0x00, 0xf0, 0x11, 0x00


	//----- nvinfo : EIATTR_KPARAM_INFO
	.align		4
.L_15:
        /*0028*/ 	.byte	0x04, 0x17
        /*002a*/ 	.short	(.L_17 - .L_16)
.L_16:
        /*002c*/ 	.word	0x00000000
        /*0030*/ 	.short	0x0005
        /*0032*/ 	.short	0x0028
        /*0034*/ 	.byte	0x00, 0xf4, 0x21, 0x00


	//----- nvinfo : EIATTR_KPARAM_INFO
	.align		4
.L_17:
        /*0038*/ 	.byte	0x04, 0x17
        /*003a*/ 	.short	(.L_19 - .L_18)
.L_18:
        /*003c*/ 	.word	0x00000000
        /*0040*/ 	.short	0x0004
        /*0042*/ 	.short	0x0020
        /*0044*/ 	.byte	0x00, 0xf4, 0x21, 0x00


	//----- nvinfo : EIATTR_KPARAM_INFO
	.align		4
.L_19:
        /*0048*/ 	.byte	0x04, 0x17
        /*004a*/ 	.short	(.L_21 - .L_20)
.L_20:
        /*004c*/ 	.word	0x00000000
        /*0050*/ 	.short	0x0003
        /*0052*/ 	.short	0x0018
        /*0054*/ 	.byte	0x00, 0xf4, 0x21, 0x00


	//----- nvinfo : EIATTR_KPARAM_INFO
	.align		4
.L_21:
        /*0058*/ 	.byte	0x04, 0x17
        /*005a*/ 	.short	(.L_23 - .L_22)
.L_22:
        /*005c*/ 	.word	0x00000000
        /*0060*/ 	.short	0x0002
        /*0062*/ 	.short	0x0010
        /*0064*/ 	.byte	0x00, 0xf4, 0x21, 0x00


	//----- nvinfo : EIATTR_KPARAM_INFO
	.align		4
.L_23:
        /*0068*/ 	.byte	0x04, 0x17
        /*006a*/ 	.short	(.L_25 - .L_24)
.L_24:
        /*006c*/ 	.word	0x00000000
        /*0070*/ 	.short	0x0001
        /*0072*/ 	.short	0x0008
        /*0074*/ 	.byte	0x00, 0xf4, 0x21, 0x00


	//----- nvinfo : EIATTR_KPARAM_INFO
	.align		4
.L_25:
        /*0078*/ 	.byte	0x04, 0x17
        /*007a*/ 	.short	(.L_27 - .L_26)
.L_26:
        /*007c*/ 	.word	0x00000000
        /*0080*/ 	.short	0x0000
        /*0082*/ 	.short	0x0000
        /*0084*/ 	.byte	0x00, 0xf4, 0x21, 0x00


	//----- nvinfo : EIATTR_SPARSE_MMA_MASK
	.align		4
.L_27:
        /*0088*/ 	.byte	0x03, 0x50
        /*008a*/ 	.short	0x0000


	//----- nvinfo : EIATTR_MAXREG_COUNT
	.align		4
        /*008c*/ 	.byte	0x03, 0x1b
        /*008e*/ 	.short	0x00ff


	//----- nvinfo : EIATTR_EXIT_INSTR_OFFSETS
	.align		4
        /*0090*/ 	.byte	0x04, 0x1c
        /*0092*/ 	.short	(.L_29 - .L_28)


	//   ....[0]....
.L_28:
        /*0094*/ 	.word	0x00001de0


	//   ....[1]....
        /*0098*/ 	.word	0x00001e80


	//----- nvinfo : EIATTR_REQNTID
	.align		4
.L_29:
        /*009c*/ 	.byte	0x04, 0x10
        /*009e*/ 	.short	(.L_31 - .L_30)
.L_30:
        /*00a0*/ 	.word	0x00000100
        /*00a4*/ 	.word	0x00000001
        /*00a8*/ 	.word	0x00000001


	//----- nvinfo : EIATTR_CBANK_PARAM_SIZE
	.align		4
.L_31:
        /*00ac*/ 	.byte	0x03, 0x19
        /*00ae*/ 	.short	0x0038


	//----- nvinfo : EIATTR_PARAM_CBANK
	.align		4
        /*00b0*/ 	.byte	0x04, 0x0a
        /*00b2*/ 	.short	(.L_33 - .L_32)
	.align		4
.L_32:
        /*00b4*/ 	.word	index@(.nv.constant0.triton_poi_fused__native_batch_norm_legit_no_training_relu_10)
        /*00b8*/ 	.short	0x0210
        /*00ba*/ 	.short	0x0038


	//----- nvinfo : EIATTR_SW_WAR
	.align		4
.L_33:
        /*00bc*/ 	.byte	0x04, 0x36
        /*00be*/ 	.short	(.L_35 - .L_34)
.L_34:
        /*00c0*/ 	.word	0x00000008
.L_35:


//--------------------- .nv.callgraph             --------------------------
	.section	.nv.callgraph,"",@"SHT_CUDA_CALLGRAPH"
	.align	4
	.sectionentsize	8
	.align		4
        /*0000*/ 	.word	0x00000000
	.align		4
        /*0004*/ 	.word	0xffffffff
	.align		4
        /*0008*/ 	.word	0x00000000
	.align		4
        /*000c*/ 	.word	0xfffffffe
	.align		4
        /*0010*/ 	.word	0x00000000
	.align		4
        /*0014*/ 	.word	0xfffffffd
	.align		4
        /*0018*/ 	.word	0x00000000
	.align		4
        /*001c*/ 	.word	0xfffffffc


//--------------------- .nv.constant4             --------------------------
	.section	.nv.constant4,"a",@progbits
	.align	8
	.align		8
.nv.constant4:
        /*0000*/ 	.dword	_$_str
	.align		8
        /*0008*/ 	.dword	_$_str_$_2


//--------------------- .text.triton_poi_fused__native_batch_norm_legit_no_training_relu_10 --------------------------
	.section	.text.triton_poi_fused__native_batch_norm_legit_no_training_relu_10,"ax",@progbits
	.sectionflags	@"SHF_BARRIERS=1"
	.align	128
        .global         triton_poi_fused__native_batch_norm_legit_no_training_relu_10
        .type           triton_poi_fused__native_batch_norm_legit_no_training_relu_10,@function
        .size           triton_poi_fused__native_batch_norm_legit_no_training_relu_10,(.L_x_1 - triton_poi_fused__native_batch_norm_legit_no_training_relu_10)
        .other          triton_poi_fused__native_batch_norm_legit_no_training_relu_10,@"STO_CUDA_ENTRY STV_DEFAULT"
triton_poi_fused__native_batch_norm_legit_no_training_relu_10:
.text.triton_poi_fused__native_batch_norm_legit_no_training_relu_10:
[----:B------:R-:W0:Y:S01]  /*0000*/  LDC R1, c[0x0][0x28] ;  /* 0x00000a00ff017b82 */ /* 0x000e220000000800 */
[----:B------:R-:W1:Y:S01]  /*0010*/  S2R R28, SR_CTAID.Y ;  /* 0x00000000001c7919 */ /* 0x000e620000002600 */
[----:B------:R-:W-:Y:S01]  /*0020*/  ULDC.64 UR6, c[0x0][0x208] ;  /* 0x0000820000067ab9 */ /* 0x000fe20000000a00 */
[----:B------:R-:W-:Y:S02]  /*0030*/  CS2R R8, SRZ ;  /* 0x0000000000087805 */ /* 0x000fe4000001ff00 */
[----:B------:R-:W-:Y:S01]  /*0040*/  CS2R R10, SRZ ;  /* 0x00000000000a7805 */ /* 0x000fe2000001ff00 */
[----:B------:R-:W2:Y:S01]  /*0050*/  S2R R24, SR_TID.X ;  /* 0x0000000000187919 */ /* 0x000ea20000002100 */
[----:B------:R-:W-:Y:S02]  /*0060*/  CS2R R20, SRZ ;  /* 0x0000000000147805 */ /* 0x000fe4000001ff00 */
[----:B------:R-:W-:Y:S01]  /*0070*/  CS2R R22, SRZ ;  /* 0x0000000000167805 */ /* 0x000fe2000001ff00 */
[----:B------:R-:W3:Y:S01]  /*0080*/  S2R R25, SR_CTAID.X ;  /* 0x0000000000197919 */ /* 0x000ee20000002500 */
[----:B-1----:R-:W-:-:S02]  /*0090*/  IMAD.SHL.U32 R28, R28, 0x40, RZ ;  /* 0x000000401c1c7824 */ /* 0x002fc400078e00ff */
[----:B--2---:R-:W-:Y:S01]  /*00a0*/  IMAD.SHL.U32 R3, R24, 0x4, RZ ;  /* 0x0000000418037824 */ /* 0x004fe200078e00ff */
[----:B------:R-:W-:Y:S01]  /*00b0*/  SHF.R.U32.HI R0, RZ, 0x4, R24 ;  /* 0x00000004ff007819 */ /* 0x000fe20000011618 */
[----:B---3--:R-:W-:-:S03]  /*00c0*/  IMAD.SHL.U32 R25, R25, 0x40, RZ ;  /* 0x0000004019197824 */ /* 0x008fc600078e00ff */
[----:B------:R-:W-:Y:S02]  /*00d0*/  LOP3.LUT R3, R28, 0x3c, R3, 0xf8, !PT ;  /* 0x0000003c1c037812 */ /* 0x000fe400078ef803 */
[----:B------:R-:W-:Y:S02]  /*00e0*/  SGXT.U32 R0, R0, 0x4 ;  /* 0x000000040000781a */ /* 0x000fe40000000000 */
[C---:B------:R-:W-:Y:S01]  /*00f0*/  ISETP.GE.AND P0, PT, R3.reuse, 0x500, PT ;  /* 0x000005000300780c */ /* 0x040fe20003f06270 */
[----:B------:R-:W-:Y:S01]  /*0100*/  IMAD.HI R2, R3, 0x66666667, RZ ;  /* 0x6666666703027827 */ /* 0x000fe200078e02ff */
[----:B------:R-:W-:Y:S02]  /*0110*/  LOP3.LUT R6, R25, 0x10, R0, 0xfe, !PT ;  /* 0x0000001019067812 */ /* 0x000fe400078efe00 */
[----:B------:R-:W-:Y:S02]  /*0120*/  LOP3.LUT R7, R25, 0x30, R0, 0xfe, !PT ;  /* 0x0000003019077812 */ /* 0x000fe400078efe00 */
[----:B------:R-:W-:-:S02]  /*0130*/  SHF.R.U32.HI R5, RZ, 0x1f, R2 ;  /* 0x0000001fff057819 */ /* 0x000fc40000011602 */
[----:B------:R-:W-:Y:S02]  /*0140*/  ISETP.LT.AND P2, PT, R6, 0x3c1, !P0 ;  /* 0x000003c10600780c */ /* 0x000fe40004741270 */
[----:B------:R-:W-:Y:S02]  /*0150*/  LEA.HI.SX32 R2, R2, R5, 0x19 ;  /* 0x0000000502027211 */ /* 0x000fe400078fcaff */
[----:B------:R-:W-:Y:S01]  /*0160*/  LOP3.LUT R6, R25, 0x20, R0, 0xfe, !PT ;  /* 0x0000002019067812 */ /* 0x000fe200078efe00 */
[----:B------:R-:W1:Y:S01]  /*0170*/  LDC.64 R4, c[0x0][0x210] ;  /* 0x00008400ff047b82 */ /* 0x000e620000000a00 */
[----:B------:R-:W-:Y:S01]  /*0180*/  LOP3.LUT R0, R25, R0, RZ, 0xfc, !PT ;  /* 0x0000000019007212 */ /* 0x000fe200078efcff */
[----:B------:R-:W-:Y:S01]  /*0190*/  IMAD R29, R2, -0x140, R3 ;  /* 0xfffffec0021d7824 */ /* 0x000fe200078e0203 */
[----:B------:R-:W-:Y:S02]  /*01a0*/  ISETP.LT.AND P3, PT, R6, 0x3c1, !P0 ;  /* 0x000003c10600780c */ /* 0x000fe40004761270 */
[----:B------:R-:W-:Y:S01]  /*01b0*/  ISETP.LT.AND P1, PT, R0, 0x3c1, !P0 ;  /* 0x000003c10000780c */ /* 0x000fe20004721270 */
[----:B------:R-:W-:Y:S01]  /*01c0*/  IMAD R3, R2, 0x4b140, R29 ;  /* 0x0004b14002037824 */ /* 0x000fe200078e021d */
[----:B------:R-:W-:-:S03]  /*01d0*/  ISETP.LT.AND P4, PT, R7, 0x3c1, !P0 ;  /* 0x000003c10700780c */ /* 0x000fc60004781270 */
[----:B------:R-:W-:Y:S02]  /*01e0*/  IMAD R17, R0, 0x140, R3 ;  /* 0x0000014000117824 */ /* 0x000fe400078e0203 */
[----:B------:R-:W2:Y:S02]  /*01f0*/  LDC.64 R2, c[0x0][0x218] ;  /* 0x00008600ff027b82 */ /* 0x000ea40000000a00 */
[C---:B------:R-:W-:Y:S02]  /*0200*/  VIADD R19, R17.reuse, 0x1400 ;  /* 0x0000140011137836 */ /* 0x040fe40000000000 */
[C---:B------:R-:W-:Y:S02]  /*0210*/  VIADD R27, R17.reuse, 0x2800 ;  /* 0x00002800111b7836 */ /* 0x040fe40000000000 */
[----:B------:R-:W-:Y:S01]  /*0220*/  VIADD R31, R17, 0x3c00 ;  /* 0x00003c00111f7836 */ /* 0x000fe20000000000 */
[----:B------:R-:W-:Y:S02]  /*0230*/  LOP3.LUT R0, R25, 0x3f, R24, 0xf8, !PT ;  /* 0x0000003f19007812 */ /* 0x000fe400078ef818 */
[----:B------:R-:W-:-:S02]  /*0240*/  SHF.R.U32.HI R25, RZ, 0x6, R24 ;  /* 0x00000006ff197819 */ /* 0x000fc40000011618 */
[----:B------:R-:W-:Y:S01]  /*0250*/  CS2R R6, SRZ ;  /* 0x0000000000067805 */ /* 0x000fe2000001ff00 */
[----:B-1----:R-:W-:-:S04]  /*0260*/  IMAD.WIDE R16, R17, 0x4, R4 ;  /* 0x0000000411107825 */ /* 0x002fc800078e0204 */
[----:B--2---:R-:W-:Y:S01]  /*0270*/  IMAD.WIDE R32, R29, 0x4, R2 ;  /* 0x000000041d207825 */ /* 0x004fe200078e0202 */
[----:B------:R-:W-:Y:S01]  /*0280*/  SGXT.U32 R25, R25, 0x2 ;  /* 0x000000021919781a */ /* 0x000fe20000000000 */
[----:B------:R-:W1:Y:S01]  /*0290*/  LDC.64 R2, c[0x0][0x220] ;  /* 0x00008800ff027b82 */ /* 0x000e620000000a00 */
[----:B------:R-:W2:Y:S01]  /*02a0*/  @P1 LDG.E.EL.128 R8, desc[UR6][R16.64] ;  /* 0x0000000610081981 */ /* 0x000ea2000c2e1d00 */
[----:B------:R-:W-:-:S04]  /*02b0*/  IMAD.WIDE R18, R19, 0x4, R4 ;  /* 0x0000000413127825 */ /* 0x000fc800078e0204 */
[----:B------:R-:W-:-:S04]  /*02c0*/  IMAD.WIDE R26, R27, 0x4, R4 ;  /* 0x000000041b1a7825 */ /* 0x000fc800078e0204 */
[----:B------:R-:W-:Y:S01]  /*02d0*/  IMAD.WIDE R30, R31, 0x4, R4 ;  /* 0x000000041f1e7825 */ /* 0x000fe200078e0204 */
[----:B------:R-:W-:Y:S02]  /*02e0*/  CS2R R4, SRZ ;  /* 0x0000000000047805 */ /* 0x000fe4000001ff00 */
[----:B------:R-:W-:Y:S02]  /*02f0*/  LOP3.LUT R28, R25, R28, RZ, 0xfc, !PT ;  /* 0x0000001c191c7212 */ /* 0x000fe400078efcff */
[----:B------:R-:W-:Y:S01]  /*0300*/  CS2R R24, SRZ ;  /* 0x0000000000187805 */ /* 0x000fe2000001ff00 */
[----:B------:R-:W3:Y:S04]  /*0310*/  @P2 LDG.E.EL.128 R20, desc[UR6][R18.64] ;  /* 0x0000000612142981 */ /* 0x000ee8000c2e1d00 */
[----:B------:R4:W5:Y:S01]  /*0320*/  @P3 LDG.E.EL.128 R4, desc[UR6][R26.64] ;  /* 0x000000061a043981 */ /* 0x000962000c2e1d00 */
[----:B-1----:R-:W-:Y:S01]  /*0330*/  IMAD.WIDE R2, R29, 0x4, R2 ;  /* 0x000000041d027825 */ /* 0x002fe200078e0202 */
[----:B0---4-:R-:W-:-:S02]  /*0340*/  CS2R R26, SRZ ;  /* 0x00000000001a7805 */ /* 0x011fc4000001ff00 */
[----:B------:R-:W-:Y:S02]  /*0350*/  CS2R R12, SRZ ;  /* 0x00000000000c7805 */ /* 0x000fe4000001ff00 */
[----:B------:R-:W-:Y:S02]  /*0360*/  CS2R R14, SRZ ;  /* 0x00000000000e7805 */ /* 0x000fe4000001ff00 */
[----:B------:R-:W-:Y:S02]  /*0370*/  CS2R R16, SRZ ;  /* 0x0000000000107805 */ /* 0x000fe4000001ff00 */
[----:B------:R-:W-:Y:S01]  /*0380*/  CS2R R18, SRZ ;  /* 0x0000000000127805 */ /* 0x000fe2000001ff00 */
[----:B------:R0:W4:Y:S04]  /*0390*/  @!P0 LDG.E.EL.128 R24, desc[UR6][R2.64] ;  /* 0x0000000602188981 */ /* 0x000128000c2e1d00 */
[----:B------:R-:W2:Y:S04]  /*03a0*/  @P4 LDG.E.EL.128 R12, desc[UR6][R30.64] ;  /* 0x000000061e0c4981 */ /* 0x000ea8000c2e1d00 */
[----:B------:R-:W2:Y:S01]  /*03b0*/  @!P0 LDG.E.EL.128 R16, desc[UR6][R32.64] ;  /* 0x0000000620108981 */ /* 0x000ea2000c2e1d00 */
[----:B0-----:R-:W-:-:S02]  /*03c0*/  IMAD.MOV.U32 R2, RZ, RZ, 0x3e800000 ;  /* 0x3e800000ff027424 */ /* 0x001fc400078e00ff */
[----:B----4-:R-:W-:Y:S01]  /*03d0*/  FADD R24, R24, 0.0010000000474974513054 ;  /* 0x3a83126f18187421 */ /* 0x010fe20000000000 */
[----:B------:R-:W-:-:S05]  /*03e0*/  FADD R27, R27, 0.0010000000474974513054 ;  /* 0x3a83126f1b1b7421 */ /* 0x000fca0000000000 */
[----:B------:R-:W0:Y:S01]  /*03f0*/  MUFU.SQRT R24, R24 ;  /* 0x0000001800187308 */ /* 0x000e220000002000 */
[C---:B--2---:R-:W-:Y:S01]  /*0400*/  FADD R8, -R16.reuse, R8 ;  /* 0x0000000810087221 */ /* 0x044fe20000000100 */
[C---:B---3--:R-:W-:Y:S01]  /*0410*/  FADD R20, -R16.reuse, R20 ;  /* 0x0000001410147221 */ /* 0x048fe20000000100 */
[C---:B-----5:R-:W-:Y:S01]  /*0420*/  FADD R4, -R16.reuse, R4 ;  /* 0x0000000410047221 */ /* 0x060fe20000000100 */
[----:B------:R-:W-:Y:S01]  /*0430*/  FADD R12, -R16, R12 ;  /* 0x0000000c100c7221 */ /* 0x000fe20000000100 */
[C---:B------:R-:W-:Y:S01]  /*0440*/  FADD R10, -R18.reuse, R10 ;  /* 0x0000000a120a7221 */ /* 0x040fe20000000100 */
[C---:B------:R-:W-:Y:S01]  /*0450*/  FADD R16, -R18.reuse, R22 ;  /* 0x0000001612107221 */ /* 0x040fe20000000100 */
[C---:B------:R-:W-:Y:S01]  /*0460*/  FADD R6, -R18.reuse, R6 ;  /* 0x0000000612067221 */ /* 0x040fe20000000100 */
[----:B------:R-:W-:Y:S02]  /*0470*/  FADD R18, -R18, R14 ;  /* 0x0000000e12127221 */ /* 0x000fe40000000100 */
[----:B------:R-:W1:Y:S01]  /*0480*/  MUFU.SQRT R14, R27 ;  /* 0x0000001b000e7308 */ /* 0x000e620000002000 */
[----:B------:R-:W-:Y:S01]  /*0490*/  FADD R26, R26, 0.0010000000474974513054 ;  /* 0x3a83126f1a1a7421 */ /* 0x000fe20000000000 */
[C---:B------:R-:W-:Y:S01]  /*04a0*/  FADD R9, -R17.reuse, R9 ;  /* 0x0000000911097221 */ /* 0x040fe20000000100 */
[C---:B------:R-:W-:Y:S01]  /*04b0*/  FADD R21, -R17.reuse, R21 ;  /* 0x0000001511157221 */ /* 0x040fe20000000100 */
[C---:B------:R-:W-:Y:S01]  /*04c0*/  FADD R5, -R17.reuse, R5 ;  /* 0x0000000511057221 */ /* 0x040fe20000000100 */
[----:B------:R-:W-:Y:S01]  /*04d0*/  FADD R13, -R17, R13 ;  /* 0x0000000d110d7221 */ /* 0x000fe20000000100 */
[----:B0-----:R-:W-:-:S02]  /*04e0*/  FSETP.GT.AND P6, PT, R24, 8.50705917302346158658e+37, PT ;  /* 0x7e8000001800780b */ /* 0x001fc40003fc4000 */
[----:B------:R-:W0:Y:S01]  /*04f0*/  MUFU.SQRT R17, R26 ;  /* 0x0000001a00117308 */ /* 0x000e220000002000 */
[----:B------:R-:W-:Y:S01]  /*0500*/  FADD R25, R25, 0.0010000000474974513054 ;  /* 0x3a83126f19197421 */ /* 0x000fe20000000000 */
[----:B------:R-:W-:Y:S02]  /*0510*/  FSETP.GEU.AND P1, PT, R24, 1.175494350822287508e-38, PT ;  /* 0x008000001800780b */ /* 0x000fe40003f2e000 */
[----:B-1----:R-:W-:-:S04]  /*0520*/  FSETP.GT.AND P4, PT, R14, 8.50705917302346158658e+37, PT ;  /* 0x7e8000000e00780b */ /* 0x002fc80003f84000 */
[----:B------:R-:W1:Y:S01]  /*0530*/  MUFU.SQRT R25, R25 ;  /* 0x0000001900197308 */ /* 0x000e620000002000 */
[----:B------:R-:W-:Y:S02]  /*0540*/  FSETP.GEU.AND P5, PT, R14, 1.175494350822287508e-38, PT ;  /* 0x008000000e00780b */ /* 0x000fe40003fae000 */
[----:B------:R-:W-:Y:S01]  /*0550*/  FSEL R30, R2, 1, P6 ;  /* 0x3f800000021e7808 */ /* 0x000fe20003000000 */
[----:B------:R-:W-:Y:S01]  /*0560*/  @P6 FMUL R24, R24, 0.25 ;  /* 0x3e80000018186820 */ /* 0x000fe20000400000 */
[----:B0-----:R-:W-:-:S03]  /*0570*/  FSETP.GT.AND P6, PT, R17, 8.50705917302346158658e+37, PT ;  /* 0x7e8000001100780b */ /* 0x001fc60003fc4000 */
[----:B------:R-:W-:Y:S01]  /*0580*/  @!P1 FMUL R24, R24, 16777216 ;  /* 0x4b80000018189820 */ /* 0x000fe20000400000 */
[----:B------:R-:W-:Y:S01]  /*0590*/  @!P1 FMUL R30, R30, 16777216 ;  /* 0x4b8000001e1e9820 */ /* 0x000fe20000400000 */
[----:B------:R-:W-:Y:S01]  /*05a0*/  FSETP.GEU.AND P1, PT, R17, 1.175494350822287508e-38, PT ;  /* 0x008000001100780b */ /* 0x000fe20003f2e000 */
[----:B------:R-:W-:Y:S01]  /*05b0*/  @P4 FMUL R14, R14, 0.25 ;  /* 0x3e8000000e0e4820 */ /* 0x000fe20000400000 */
[----:B-1----:R-:W-:-:S03]  /*05c0*/  FSETP.GT.AND P2, PT, R25, 8.50705917302346158658e+37, PT ;  /* 0x7e8000001900780b */ /* 0x002fc60003f44000 */
[----:B------:R-:W-:Y:S01]  /*05d0*/  @!P5 FMUL R14, R14, 16777216 ;  /* 0x4b8000000e0ed820 */ /* 0x000fe20000400000 */
[----:B------:R-:W-:Y:S02]  /*05e0*/  FSETP.GEU.AND P3, PT, R25, 1.175494350822287508e-38, PT ;  /* 0x008000001900780b */ /* 0x000fe40003f6e000 */
[----:B------:R-:W-:-:S03]  /*05f0*/  @P6 FMUL R17, R17, 0.25 ;  /* 0x3e80000011116820 */ /* 0x000fc60000400000 */
[----:B------:R-:W0:Y:S01]  /*0600*/  MUFU.RCP R14, R14 ;  /* 0x0000000e000e7308 */ /* 0x000e220000001000 */
[C---:B------:R-:W-:Y:S01]  /*0610*/  FADD R11, -R19.reuse, R11 ;  /* 0x0000000b130b7221 */ /* 0x040fe20000000100 */
[C---:B------:R-:W-:Y:S01]  /*0620*/  FADD R22, -R19.reuse, R23 ;  /* 0x0000001713167221 */ /* 0x040fe20000000100 */
[----:B------:R-:W-:Y:S01]  /*0630*/  FADD R7, -R19, R7 ;  /* 0x0000000713077221 */ /* 0x000fe20000000100 */
[----:B------:R-:W-:Y:S01]  /*0640*/  @!P1 FMUL R17, R17, 16777216 ;  /* 0x4b80000011119820 */ /* 0x000fe20000400000 */
[----:B------:R-:W-:Y:S01]  /*0650*/  FADD R19, -R19, R15 ;  /* 0x0000000f13137221 */ /* 0x000fe20000000100 */
[----:B------:R-:W-:Y:S01]  /*0660*/  FSEL R15, R2, 1, P4 ;  /* 0x3f800000020f7808 */ /* 0x000fe20002000000 */
[----:B------:R-:W-:-:S03]  /*0670*/  @P2 FMUL R25, R25, 0.25 ;  /* 0x3e80000019192820 */ /* 0x000fc60000400000 */
[----:B------:R-:W1:Y:S01]  /*0680*/  MUFU.RCP R17, R17 ;  /* 0x0000001100117308 */ /* 0x000e620000001000 */
[----:B------:R-:W-:Y:S01]  /*0690*/  @!P5 FMUL R15, R15, 16777216 ;  /* 0x4b8000000f0fd820 */ /* 0x000fe20000400000 */
[----:B------:R-:W-:-:S03]  /*06a0*/  @!P3 FMUL R25, R25, 16777216 ;  /* 0x4b8000001919b820 */ /* 0x000fc60000400000 */
[----:B0-----:R-:W-:Y:S01]  /*06b0*/  FMUL R26, R14, R15 ;  /* 0x0000000f0e1a7220 */ /* 0x001fe20000400000 */
[C---:B------:R-:W-:Y:S02]  /*06c0*/  FSEL R14, R2.reuse, 1, P6 ;  /* 0x3f800000020e7808 */ /* 0x040fe40003000000 */
[----:B------:R1:W0:Y:S01]  /*06d0*/  MUFU.RCP R34, R25 ;  /* 0x0000001900227308 */ /* 0x0002220000001000 */
[----:B------:R-:W-:Y:S02]  /*06e0*/  FSEL R3, R2, 1, P2 ;  /* 0x3f80000002037808 */ /* 0x000fe40001000000 */
[----:B------:R-:W-:-:S03]  /*06f0*/  @!P1 FMUL R14, R14, 16777216 ;  /* 0x4b8000000e0e9820 */ /* 0x000fc60000400000 */
[----:B------:R-:W-:Y:S01]  /*0700*/  @!P3 FMUL R3, R3, 16777216 ;  /* 0x4b8000000303b820 */ /* 0x000fe20000400000 */
[----:B-1----:R-:W-:Y:S01]  /*0710*/  FMUL R25, R17, R14 ;  /* 0x0000000e11197220 */ /* 0x002fe20000400000 */
[----:B------:R1:W2:Y:S03]  /*0720*/  MUFU.RCP R27, R24 ;  /* 0x00000018001b7308 */ /* 0x0002a60000001000 */
[----:B------:R-:W-:Y:S01]  /*0730*/  FMUL R15, R25, R6 ;  /* 0x00000006190f7220 */ /* 0x000fe20000400000 */
[----:B0-----:R-:W-:Y:S02]  /*0740*/  FMUL R34, R34, R3 ;  /* 0x0000000322227220 */ /* 0x001fe40000400000 */
[----:B------:R-:W0:Y:S01]  /*0750*/  LDC.64 R2, c[0x0][0x228] ;  /* 0x00008a00ff027b82 */ /* 0x000e220000000a00 */
[----:B-1----:R-:W-:-:S07]  /*0760*/  FMUL R24, R26, R7 ;  /* 0x000000071a187220 */ /* 0x002fce0000400000 */
[----:B------:R-:W1:Y:S01]  /*0770*/  LDC.64 R6, c[0x0][0x230] ;  /* 0x00008c00ff067b82 */ /* 0x000e620000000a00 */
[C---:B------:R-:W-:Y:S01]  /*0780*/  FMUL R14, R26.reuse, R19 ;  /* 0x000000131a0e7220 */ /* 0x040fe20000400000 */
[C---:B------:R-:W-:Y:S01]  /*0790*/  FMUL R22, R26.reuse, R22 ;  /* 0x000000161a167220 */ /* 0x040fe20000400000 */
[----:B--2---:R-:W-:Y:S01]  /*07a0*/  FMUL R27, R27, R30 ;  /* 0x0000001e1b1b7220 */ /* 0x004fe20000400000 */
[----:B------:R-:W-:Y:S01]  /*07b0*/  FMUL R26, R26, R11 ;  /* 0x0000000b1a1a7220 */ /* 0x000fe20000400000 */
[C---:B------:R-:W-:Y:S01]  /*07c0*/  FMUL R23, R25.reuse, R18 ;  /* 0x0000001219177220 */ /* 0x040fe20000400000 */
[C---:B------:R-:W-:Y:S01]  /*07d0*/  FMUL R11, R25.reuse, R16 ;  /* 0x00000010190b7220 */ /* 0x040fe20000400000 */
[----:B------:R-:W-:Y:S01]  /*07e0*/  FMUL R25, R25, R10 ;  /* 0x0000000a19197220 */ /* 0x000fe20000400000 */
[C---:B------:R-:W-:Y:S01]  /*07f0*/  FMUL R10, R34.reuse, R13 ;  /* 0x0000000d220a7220 */ /* 0x040fe20000400000 */
[C---:B------:R-:W-:Y:S01]  /*0800*/  FMUL R30, R34.reuse, R5 ;  /* 0x00000005221e7220 */ /* 0x040fe20000400000 */
[C---:B------:R-:W-:Y:S01]  /*0810*/  FMUL R32, R34.reuse, R21 ;  /* 0x0000001522207220 */ /* 0x040fe20000400000 */
[----:B------:R-:W-:Y:S01]  /*0820*/  FMUL R34, R34, R9 ;  /* 0x0000000922227220 */ /* 0x000fe20000400000 */
[C---:B------:R-:W-:Y:S01]  /*0830*/  FMUL R13, R27.reuse, R8 ;  /* 0x000000081b0d7220 */ /* 0x040fe20000400000 */
[----:B------:R-:W-:Y:S01]  /*0840*/  FMUL R31, R27, R4 ;  /* 0x000000041b1f7220 */ /* 0x000fe20000400000 */
[----:B------:R-:W-:-:S02]  /*0850*/  CS2R R16, SRZ ;  /* 0x0000000000107805 */ /* 0x000fc4000001ff00 */
[----:B------:R-:W-:Y:S02]  /*0860*/  CS2R R18, SRZ ;  /* 0x0000000000127805 */ /* 0x000fe4000001ff00 */
[----:B------:R-:W-:Y:S01]  /*0870*/  CS2R R4, SRZ ;  /* 0x0000000000047805 */ /* 0x000fe2000001ff00 */
[----:B0-----:R-:W-:-:S05]  /*0880*/  IMAD.WIDE R2, R29, 0x4, R2 ;  /* 0x000000041d027825 */ /* 0x001fca00078e0202 */
[----:B------:R0:W2:Y:S01]  /*0890*/  @!P0 LDG.E.EL.128 R16, desc[UR6][R2.64] ;  /* 0x0000000602108981 */ /* 0x0000a2000c2e1d00 */
[----:B-1----:R-:W-:Y:S01]  /*08a0*/  IMAD.WIDE R8, R29, 0x4, R6 ;  /* 0x000000041d087825 */ /* 0x002fe200078e0206 */
[----:B------:R-:W-:-:S06]  /*08b0*/  CS2R R6, SRZ ;  /* 0x0000000000067805 */ /* 0x000fcc000001ff00 */
[----:B------:R-:W2:Y:S01]  /*08c0*/  @!P0 LDG.E.EL.128 R4, desc[UR6][R8.64] ;  /* 0x0000000608048981 */ /* 0x000ea2000c2e1d00 */
[----:B0-----:R-:W0:Y:S01]  /*08d0*/  S2R R3, SR_TID.X ;  /* 0x0000000000037919 */ /* 0x001e220000002100 */
[----:B------:R-:W1:Y:S01]  /*08e0*/  S2UR UR5, SR_CgaCtaId ;  /* 0x00000000000579c3 */ /* 0x000e620000008800 */
[C---:B------:R-:W-:Y:S01]  /*08f0*/  FMUL R33, R27.reuse, R20 ;  /* 0x000000141b217220 */ /* 0x040fe20000400000 */
[----:B------:R-:W-:Y:S01]  /*0900*/  FMUL R21, R27, R12 ;  /* 0x0000000c1b157220 */ /* 0x000fe20000400000 */
[----:B------:R-:W-:Y:S02]  /*0910*/  UMOV UR4, 0x400 ;  /* 0x0000040000047882 */ /* 0x000fe40000000000 */
[----:B-1----:R-:W-:Y:S01]  /*0920*/  UPRMT UR4, UR5, 0x654, UR4 ;  /* 0x0000065405047896 */ /* 0x002fe20008000004 */
[----:B------:R-:W-:-:S04]  /*0930*/  ISETP.GE.AND P0, PT, R0, 0x3c1, PT ;  /* 0x000003c10000780c */ /* 0x000fc80003f06270 */
[----:B------:R-:W-:Y:S01]  /*0940*/  ISETP.LT.AND P6, PT, R28, 0x500, !P0 ;  /* 0x000005001c00780c */ /* 0x000fe200047c1270 */
[-CC-:B--2---:R-:W-:Y:S01]  /*0950*/  FFMA R13, R13, R16.reuse, R4.reuse ;  /* 0x000000100d0d7223 */ /* 0x184fe20000000004 */
[-CC-:B------:R-:W-:Y:S01]  /*0960*/  FFMA R12, R33, R16.reuse, R4.reuse ;  /* 0x00000010210c7223 */ /* 0x180fe20000000004 */
[-CC-:B------:R-:W-:Y:S01]  /*0970*/  FFMA R2, R31, R16.reuse, R4.reuse ;  /* 0x000000101f027223 */ /* 0x180fe20000000004 */
[----:B------:R-:W-:Y:S01]  /*0980*/  FFMA R4, R21, R16, R4 ;  /* 0x0000001015047223 */ /* 0x000fe20000000004 */
[-CC-:B------:R-:W-:Y:S01]  /*0990*/  FFMA R34, R34, R17.reuse, R5.reuse ;  /* 0x0000001122227223 */ /* 0x180fe20000000005 */
[-CC-:B------:R-:W-:Y:S01]  /*09a0*/  FFMA R32, R32, R17.reuse, R5.reuse ;  /* 0x0000001120207223 */ /* 0x180fe20000000005 */
[-CC-:B------:R-:W-:Y:S01]  /*09b0*/  FFMA R30, R30, R17.reuse, R5.reuse ;  /* 0x000000111e1e7223 */ /* 0x180fe20000000005 */
[----:B------:R-:W-:Y:S01]  /*09c0*/  FFMA R10, R10, R17, R5 ;  /* 0x000000110a0a7223 */ /* 0x000fe20000000005 */
[-CC-:B------:R-:W-:Y:S01]  /*09d0*/  FFMA R25, R25, R18.reuse, R6.reuse ;  /* 0x0000001219197223 */ /* 0x180fe20000000006 */
[-CC-:B------:R-:W-:Y:S01]  /*09e0*/  FFMA R11, R11, R18.reuse, R6.reuse ;  /* 0x000000120b0b7223 */ /* 0x180fe20000000006 */
[-CC-:B------:R-:W-:Y:S01]  /*09f0*/  FFMA R16, R15, R18.reuse, R6.reuse ;  /* 0x000000120f107223 */ /* 0x180fe20000000006 */
[----:B------:R-:W-:Y:S01]  /*0a00*/  FFMA R23, R23, R18, R6 ;  /* 0x0000001217177223 */ /* 0x000fe20000000006 */
[----:B0-----:R-:W-:Y:S01]  /*0a10*/  IMAD.SHL.U32 R5, R3, 0x100, RZ ;  /* 0x0000010003057824 */ /* 0x001fe200078e00ff */
[----:B------:R-:W-:-:S04]  /*0a20*/  SHF.R.U32.HI R18, RZ, 0x4, R3 ;  /* 0x00000004ff127819 */ /* 0x000fc80000011603 */
[----:B------:R-:W-:Y:S02]  /*0a30*/  SGXT.U32 R18, R18, 0x4 ;  /* 0x000000041212781a */ /* 0x000fe40000000000 */
[----:B------:R-:W-:-:S04]  /*0a40*/  LOP3.LUT R5, R5, 0xf00, RZ, 0xc0, !PT ;  /* 0x00000f0005057812 */ /* 0x000fc800078ec0ff */
[C---:B------:R-:W-:Y:S02]  /*0a50*/  LOP3.LUT R18, R5.reuse, R18, RZ, 0xfc, !PT ;  /* 0x0000001205127212 */ /* 0x040fe400078efcff */
[C---:B------:R-:W-:Y:S02]  /*0a60*/  LEA.HI R21, R5.reuse, UR4, RZ, 0x1c ;  /* 0x0000000405157c11 */ /* 0x040fe4000f8fe0ff */
[C---:B------:R-:W-:Y:S02]  /*0a70*/  LOP3.LUT R6, R5.reuse, 0x40, RZ, 0xfc, !PT ;  /* 0x0000004005067812 */ /* 0x040fe400078efcff */
[C---:B------:R-:W-:Y:S02]  /*0a80*/  LOP3.LUT R8, R5.reuse, 0x80, RZ, 0xfc, !PT ;  /* 0x0000008005087812 */ /* 0x040fe400078efcff */
[----:B------:R-:W-:Y:S02]  /*0a90*/  LOP3.LUT R9, R5, 0xc0, RZ, 0xfc, !PT ;  /* 0x000000c005097812 */ /* 0x000fe400078efcff */
[----:B------:R-:W-:Y:S01]  /*0aa0*/  LOP3.LUT R5, R28, 0x38, RZ, 0xfc, !PT ;  /* 0x000000381c057812 */ /* 0x000fe200078efcff */
[-CC-:B------:R-:W-:Y:S01]  /*0ab0*/  FFMA R26, R26, R19.reuse, R7.reuse ;  /* 0x000000131a1a7223 */ /* 0x180fe20000000007 */
[-CC-:B------:R-:W-:Y:S01]  /*0ac0*/  FFMA R22, R22, R19.reuse, R7.reuse ;  /* 0x0000001316167223 */ /* 0x180fe20000000007 */
[-CC-:B------:R-:W-:Y:S01]  /*0ad0*/  FFMA R20, R24, R19.reuse, R7.reuse ;  /* 0x0000001318147223 */ /* 0x180fe20000000007 */
[----:B------:R-:W-:Y:S01]  /*0ae0*/  FFMA R14, R14, R19, R7 ;  /* 0x000000130e0e7223 */ /* 0x000fe20000000007 */
[----:B------:R-:W-:Y:S01]  /*0af0*/  LEA.HI R7, R6, UR4, RZ, 0x1c ;  /* 0x0000000406077c11 */ /* 0x000fe2000f8fe0ff */
[----:B------:R-:W-:-:S04]  /*0b00*/  IMAD.HI R6, R5, 0x66666667, RZ ;  /* 0x6666666705067827 */ /* 0x000fc800078e02ff */
[----:B------:R-:W-:Y:S01]  /*0b10*/  IMAD R24, R18, 0x4, R7 ;  /* 0x0000000412187824 */ /* 0x000fe200078e0207 */
[----:B------:R-:W-:-:S04]  /*0b20*/  SHF.R.U32.HI R7, RZ, 0x1f, R6 ;  /* 0x0000001fff077819 */ /* 0x000fc80000011606 */
[----:B------:R-:W-:-:S05]  /*0b30*/  LEA.HI.SX32 R6, R6, R7, 0x19 ;  /* 0x0000000706067211 */ /* 0x000fca00078fcaff */
[----:B------:R-:W-:Y:S01]  /*0b40*/  IMAD R7, R6, -0x140, R5 ;  /* 0xfffffec006077824 */ /* 0x000fe200078e0205 */
[----:B------:R-:W-:-:S03]  /*0b50*/  ISETP.LT.AND P2, PT, R5, 0x500, !P0 ;  /* 0x000005000500780c */ /* 0x000fc60004741270 */
[----:B------:R-:W-:-:S04]  /*0b60*/  IMAD R7, R7, 0x3c1, R0 ;  /* 0x000003c107077824 */ /* 0x000fc800078e0200 */
[----:B------:R-:W-:Y:S01]  /*0b70*/  IMAD R5, R6, 0x168600, R7 ;  /* 0x0016860006057824 */ /* 0x000fe200078e0207 */
[----:B------:R-:W-:-:S05]  /*0b80*/  LOP3.LUT R6, R28, 0x34, RZ, 0xfc, !PT ;  /* 0x000000341c067812 */ /* 0x000fca00078efcff */
[----:B------:R-:W-:Y:S01]  /*0b90*/  IMAD.HI R7, R6, 0x66666667, RZ ;  /* 0x6666666706077827 */ /* 0x000fe200078e02ff */
[----:B------:R-:W-:-:S04]  /*0ba0*/  LEA.HI R17, R8, UR4, RZ, 0x1c ;  /* 0x0000000408117c11 */ /* 0x000fc8000f8fe0ff */
[----:B------:R-:W-:Y:S02]  /*0bb0*/  SHF.R.U32.HI R8, RZ, 0x1f, R7 ;  /* 0x0000001fff087819 */ /* 0x000fe40000011607 */
[----:B------:R-:W-:Y:S02]  /*0bc0*/  LEA.HI R9, R9, UR4, RZ, 0x1c ;  /* 0x0000000409097c11 */ /* 0x000fe4000f8fe0ff */
[----:B------:R-:W-:Y:S01]  /*0bd0*/  LEA.HI.SX32 R7, R7, R8, 0x19 ;  /* 0x0000000807077211 */ /* 0x000fe200078fcaff */
[C---:B------:R-:W-:Y:S01]  /*0be0*/  IMAD R21, R18.reuse, 0x4, R21 ;  /* 0x0000000412157824 */ /* 0x040fe200078e0215 */
[----:B------:R-:W-:Y:S01]  /*0bf0*/  FSETP.GEU.AND P1, PT, R13, RZ, PT ;  /* 0x000000ff0d00720b */ /* 0x000fe20003f2e000 */
[C---:B------:R-:W-:Y:S02]  /*0c00*/  IMAD R17, R18.reuse, 0x4, R17 ;  /* 0x0000000412117824 */ /* 0x040fe400078e0211 */
[----:B------:R-:W-:Y:S02]  /*0c10*/  IMAD R18, R18, 0x4, R9 ;  /* 0x0000000412127824 */ /* 0x000fe400078e0209 */
[----:B------:R-:W-:Y:S01]  /*0c20*/  IMAD R9, R7, -0x140, R6 ;  /* 0xfffffec007097824 */ /* 0x000fe200078e0206 */
[----:B------:R-:W-:-:S02]  /*0c30*/  FSEL R36, R13, RZ, P1 ;  /* 0x000000ff0d247208 */ /* 0x000fc40000800000 */
[----:B------:R-:W-:Y:S01]  /*0c40*/  ISETP.LT.AND P1, PT, R6, 0x500, !P0 ;  /* 0x000005000600780c */ /* 0x000fe20004721270 */
[----:B------:R-:W-:Y:S01]  /*0c50*/  IMAD R8, R9, 0x3c1, R0 ;  /* 0x000003c109087824 */ /* 0x000fe200078e0200 */
[----:B------:R-:W-:-:S03]  /*0c60*/  LOP3.LUT R6, R28, 0x20, RZ, 0xfc, !PT ;  /* 0x000000201c067812 */ /* 0x000fc600078efcff */
[----:B------:R-:W-:Y:S02]  /*0c70*/  IMAD R7, R7, 0x168600, R8 ;  /* 0x0016860007077824 */ /* 0x000fe400078e0208 */
[----:B------:R-:W-:-:S05]  /*0c80*/  IMAD.HI R8, R6, 0x66666667, RZ ;  /* 0x6666666706087827 */ /* 0x000fca00078e02ff */
[----:B------:R-:W-:Y:S02]  /*0c90*/  SHF.R.U32.HI R9, RZ, 0x1f, R8 ;  /* 0x0000001fff097819 */ /* 0x000fe40000011608 */
[----:B------:R-:W-:Y:S02]  /*0ca0*/  P2R R19, PR, RZ, 0x4 ;  /* 0x00000004ff137803 */ /* 0x000fe40000000000 */
[----:B------:R-:W-:Y:S02]  /*0cb0*/  LEA.HI.SX32 R9, R8, R9, 0x19 ;  /* 0x0000000908097211 */ /* 0x000fe400078fcaff */
[C---:B------:R-:W-:Y:S02]  /*0cc0*/  FSETP.GEU.AND P2, PT, R34.reuse, RZ, PT ;  /* 0x000000ff2200720b */ /* 0x040fe40003f4e000 */
[----:B------:R-:W-:Y:S01]  /*0cd0*/  FSETP.GEU.AND P3, PT, R25, RZ, PT ;  /* 0x000000ff1900720b */ /* 0x000fe20003f6e000 */
[----:B------:R-:W-:Y:S01]  /*0ce0*/  IMAD R13, R9, -0x140, R6 ;  /* 0xfffffec0090d7824 */ /* 0x000fe200078e0206 */
[----:B------:R-:W-:-:S02]  /*0cf0*/  FSEL R15, R34, RZ, P2 ;  /* 0x000000ff220f7208 */ /* 0x000fc40001000000 */
[----:B------:R-:W-:Y:S01]  /*0d00*/  ISETP.LT.AND P2, PT, R6, 0x500, !P0 ;  /* 0x000005000600780c */ /* 0x000fe20004741270 */
[----:B------:R-:W-:Y:S01]  /*0d10*/  IMAD R6, R13, 0x3c1, R0 ;  /* 0x000003c10d067824 */ /* 0x000fe200078e0200 */
[----:B------:R-:W-:Y:S02]  /*0d20*/  FSEL R8, R25, RZ, P3 ;  /* 0x000000ff19087208 */ /* 0x000fe40001800000 */
[----:B------:R-:W-:Y:S01]  /*0d30*/  FSETP.GEU.AND P4, PT, R26, RZ, PT ;  /* 0x000000ff1a00720b */ /* 0x000fe20003f8e000 */
[----:B------:R-:W-:Y:S01]  /*0d40*/  STS [R21], R36 ;  /* 0x0000002415007388 */ /* 0x000fe20000000800 */
[C---:B------:R-:W-:Y:S01]  /*0d50*/  FSETP.GEU.AND P3, PT, R12.reuse, RZ, PT ;  /* 0x000000ff0c00720b */ /* 0x040fe20003f6e000 */
[----:B------:R-:W-:Y:S02]  /*0d60*/  IMAD R9, R9, 0x168600, R6 ;  /* 0x0016860009097824 */ /* 0x000fe400078e0206 */
[----:B------:R0:W-:Y:S01]  /*0d70*/  STS [R24+0x100], R15 ;  /* 0x0001000f18007388 */ /* 0x0001e20000000800 */
[----:B------:R-:W-:-:S02]  /*0d80*/  FSEL R34, R12, RZ, P3 ;  /* 0x000000ff0c227208 */ /* 0x000fc40001800000 */
[----:B------:R-:W-:Y:S02]  /*0d90*/  FSETP.GEU.AND P3, PT, R11, RZ, PT ;  /* 0x000000ff0b00720b */ /* 0x000fe40003f6e000 */
[----:B------:R-:W-:Y:S02]  /*0da0*/  LOP3.LUT R6, R28, 0x30, RZ, 0xfc, !PT ;  /* 0x000000301c067812 */ /* 0x000fe400078efcff */
[----:B0-----:R-:W-:Y:S02]  /*0db0*/  FSEL R15, R26, RZ, P4 ;  /* 0x000000ff1a0f7208 */ /* 0x001fe40002000000 */
[C---:B------:R-:W-:Y:S01]  /*0dc0*/  FSETP.GEU.AND P4, PT, R32.reuse, RZ, PT ;  /* 0x000000ff2000720b */ /* 0x040fe20003f8e000 */
[----:B------:R0:W-:Y:S03]  /*0dd0*/  STS [R17+0x200], R8 ;  /* 0x0002000811007388 */ /* 0x0001e60000000800 */
[----:B------:R-:W-:-:S02]  /*0de0*/  FSEL R25, R32, RZ, P4 ;  /* 0x000000ff20197208 */ /* 0x000fc40002000000 */
[----:B------:R-:W-:Y:S01]  /*0df0*/  FSEL R32, R11, RZ, P3 ;  /* 0x000000ff0b207208 */ /* 0x000fe20001800000 */
[----:B------:R-:W-:Y:S01]  /*0e00*/  IMAD.HI R11, R6, 0x66666667, RZ ;  /* 0x66666667060b7827 */ /* 0x000fe200078e02ff */
[C---:B0-----:R-:W-:Y:S02]  /*0e10*/  LOP3.LUT R8, R28.reuse, 0x2c, RZ, 0xfc, !PT ;  /* 0x0000002c1c087812 */ /* 0x041fe400078efcff */
[----:B------:R-:W-:Y:S02]  /*0e20*/  LOP3.LUT R12, R28, 0x1c, RZ, 0xfc, !PT ;  /* 0x0000001c1c0c7812 */ /* 0x000fe400078efcff */
[----:B------:R-:W-:Y:S01]  /*0e30*/  SHF.R.U32.HI R26, RZ, 0x1f, R11 ;  /* 0x0000001fff1a7819 */ /* 0x000fe2000001160b */
[----:B------:R-:W-:Y:S01]  /*0e40*/  IMAD.HI R13, R8, 0x66666667, RZ ;  /* 0x66666667080d7827 */ /* 0x000fe200078e02ff */
[----:B------:R0:W-:Y:S02]  /*0e50*/  STS [R18+0x300], R15 ;  /* 0x0003000f12007388 */ /* 0x0001e40000000800 */
[----:B------:R-:W-:-:S02]  /*0e60*/  LEA.HI.SX32 R11, R11, R26, 0x19 ;  /* 0x0000001a0b0b7211 */ /* 0x000fc400078fcaff */
[----:B------:R-:W-:Y:S01]  /*0e70*/  SHF.R.U32.HI R26, RZ, 0x1f, R13 ;  /* 0x0000001fff1a7819 */ /* 0x000fe2000001160d */
[----:B0-----:R-:W-:-:S03]  /*0e80*/  IMAD.HI R15, R12, 0x66666667, RZ ;  /* 0x666666670c0f7827 */ /* 0x001fc600078e02ff */
[----:B------:R-:W-:Y:S02]  /*0e90*/  LEA.HI.SX32 R13, R13, R26, 0x19 ;  /* 0x0000001a0d0d7211 */ /* 0x000fe400078fcaff */
[----:B------:R-:W-:Y:S01]  /*0ea0*/  SHF.R.U32.HI R26, RZ, 0x1f, R15 ;  /* 0x0000001fff1a7819 */ /* 0x000fe2000001160f */
[----:B------:R-:W-:Y:S01]  /*0eb0*/  STS [R21+0x40], R34 ;  /* 0x0000402215007388 */ /* 0x000fe20000000800 */
[----:B------:R-:W-:Y:S02]  /*0ec0*/  FSETP.GEU.AND P4, PT, R2, RZ, PT ;  /* 0x000000ff0200720b */ /* 0x000fe40003f8e000 */
[----:B------:R-:W-:Y:S01]  /*0ed0*/  LEA.HI.SX32 R15, R15, R26, 0x19 ;  /* 0x0000001a0f0f7211 */ /* 0x000fe200078fcaff */
[----:B------:R0:W-:Y:S01]  /*0ee0*/  STS [R24+0x140], R25 ;  /* 0x0001401918007388 */ /* 0x0001e20000000800 */
[----:B------:R-:W-:Y:S02]  /*0ef0*/  FSETP.GEU.AND P5, PT, R22, RZ, PT ;  /* 0x000000ff1600720b */ /* 0x000fe40003fae000 */
[----:B------:R-:W-:-:S02]  /*0f00*/  FSEL R2, R2, RZ, P4 ;  /* 0x000000ff02027208 */ /* 0x000fc40002000000 */
[----:B------:R-:W-:Y:S02]  /*0f10*/  FSETP.GEU.AND P4, PT, R16, RZ, PT ;  /* 0x000000ff1000720b */ /* 0x000fe40003f8e000 */
[----:B------:R-:W-:Y:S01]  /*0f20*/  ISETP.LT.AND P3, PT, R12, 0x500, !P0 ;  /* 0x000005000c00780c */ /* 0x000fe20004761270 */
[----:B0-----:R-:W-:-:S04]  /*0f30*/  IMAD R25, R15, -0x140, R12 ;  /* 0xfffffec00f197824 */ /* 0x001fc800078e020c */
[----:B------:R-:W-:Y:S01]  /*0f40*/  IMAD R12, R25, 0x3c1, R0 ;  /* 0x000003c1190c7824 */ /* 0x000fe200078e0200 */
[----:B------:R-:W-:Y:S02]  /*0f50*/  FSEL R25, R22, RZ, P5 ;  /* 0x000000ff16197208 */ /* 0x000fe40002800000 */
[----:B------:R-:W-:Y:S02]  /*0f60*/  FSETP.GEU.AND P5, PT, R30, RZ, PT ;  /* 0x000000ff1e00720b */ /* 0x000fe40003fae000 */
[----:B------:R-:W-:Y:S02]  /*0f70*/  FSEL R22, R16, RZ, P4 ;  /* 0x000000ff10167208 */ /* 0x000fe40002000000 */
[----:B------:R-:W-:Y:S01]  /*0f80*/  FSETP.GEU.AND P4, PT, R4, RZ, PT ;  /* 0x000000ff0400720b */ /* 0x000fe20003f8e000 */
[----:B------:R-:W-:Y:S01]  /*0f90*/  STS [R17+0x240], R32 ;  /* 0x0002402011007388 */ /* 0x000fe20000000800 */
[----:B------:R-:W-:Y:S01]  /*0fa0*/  FSEL R27, R30, RZ, P5 ;  /* 0x000000ff1e1b7208 */ /* 0x000fe20002800000 */
[----:B------:R-:W-:Y:S01]  /*0fb0*/  IMAD R15, R15, 0x168600, R12 ;  /* 0x001686000f0f7824 */ /* 0x000fe200078e020c */
[----:B------:R-:W-:Y:S01]  /*0fc0*/  FSEL R30, R4, RZ, P4 ;  /* 0x000000ff041e7208 */ /* 0x000fe20002000000 */
[----:B------:R0:W-:Y:S01]  /*0fd0*/  STS [R18+0x340], R25 ;  /* 0x0003401912007388 */ /* 0x0001e20000000800 */
[----:B------:R-:W-:-:S02]  /*0fe0*/  FSETP.GEU.AND P5, PT, R20, RZ, PT ;  /* 0x000000ff1400720b */ /* 0x000fc40003fae000 */
[C---:B------:R-:W-:Y:S01]  /*0ff0*/  LOP3.LUT R4, R28.reuse, 0x28, RZ, 0xfc, !PT ;  /* 0x000000281c047812 */ /* 0x040fe200078efcff */
[----:B------:R1:W-:Y:S01]  /*1000*/  STS [R21+0x80], R2 ;  /* 0x0000800215007388 */ /* 0x0003e20000000800 */
[----:B------:R-:W-:Y:S02]  /*1010*/  LOP3.LUT R12, R28, 0x24, RZ, 0xfc, !PT ;  /* 0x000000241c0c7812 */ /* 0x000fe400078efcff */
[----:B------:R-:W-:Y:S01]  /*1020*/  FSEL R29, R20, RZ, P5 ;  /* 0x000000ff141d7208 */ /* 0x000fe20002800000 */
[----:B------:R-:W-:Y:S01]  /*1030*/  STS [R24+0x180], R27 ;  /* 0x0001801b18007388 */ /* 0x000fe20000000800 */
[----:B------:R-:W-:Y:S01]  /*1040*/  FSETP.GEU.AND P5, PT, R10, RZ, PT ;  /* 0x000000ff0a00720b */ /* 0x000fe20003fae000 */
[----:B0-----:R-:W-:Y:S01]  /*1050*/  IMAD.HI R25, R4, 0x66666667, RZ ;  /* 0x6666666704197827 */ /* 0x001fe200078e02ff */
[----:B-1----:R-:W-:Y:S01]  /*1060*/  LOP3.LUT R2, R28, 0x18, RZ, 0xfc, !PT ;  /* 0x000000181c027812 */ /* 0x002fe200078efcff */
[----:B------:R0:W-:Y:S02]  /*1070*/  STS [R17+0x280], R22 ;  /* 0x0002801611007388 */ /* 0x0001e40000000800 */
[----:B------:R-:W-:Y:S01]  /*1080*/  IMAD.HI R16, R12, 0x66666667, RZ ;  /* 0x666666670c107827 */ /* 0x000fe200078e02ff */
[----:B------:R-:W-:Y:S01]  /*1090*/  FSEL R31, R10, RZ, P5 ;  /* 0x000000ff0a1f7208 */ /* 0x000fe20002800000 */
[----:B------:R1:W-:Y:S01]  /*10a0*/  STS [R18+0x380], R29 ;  /* 0x0003801d12007388 */ /* 0x0003e20000000800 */
[----:B------:R-:W-:Y:S01]  /*10b0*/  SHF.R.U32.HI R10, RZ, 0x1f, R25 ;  /* 0x0000001fff0a7819 */ /* 0x000fe20000011619 */
[----:B0-----:R-:W-:Y:S01]  /*10c0*/  IMAD.HI R22, R2, 0x66666667, RZ ;  /* 0x6666666702167827 */ /* 0x001fe200078e02ff */
[----:B------:R-:W-:-:S02]  /*10d0*/  SHF.R.U32.HI R27, RZ, 0x1f, R16 ;  /* 0x0000001fff1b7819 */ /* 0x000fc40000011610 */
[----:B------:R-:W-:Y:S02]  /*10e0*/  FSETP.GEU.AND P4, PT, R23, RZ, PT ;  /* 0x000000ff1700720b */ /* 0x000fe40003f8e000 */
[----:B-1----:R-:W-:Y:S01]  /*10f0*/  SHF.R.U32.HI R29, RZ, 0x1f, R22 ;  /* 0x0000001fff1d7819 */ /* 0x002fe20000011616 */
[----:B------:R0:W-:Y:S01]  /*1100*/  STS [R21+0xc0], R30 ;  /* 0x0000c01e15007388 */ /* 0x0001e20000000800 */
[----:B------:R-:W-:Y:S02]  /*1110*/  LEA.HI.SX32 R25, R25, R10, 0x19 ;  /* 0x0000000a19197211 */ /* 0x000fe400078fcaff */
[----:B------:R-:W-:Y:S02]  /*1120*/  FSEL R10, R23, RZ, P4 ;  /* 0x000000ff170a7208 */ /* 0x000fe40002000000 */
[----:B------:R-:W-:Y:S02]  /*1130*/  FSETP.GEU.AND P4, PT, R14, RZ, PT ;  /* 0x000000ff0e00720b */ /* 0x000fe40003f8e000 */
[----:B0-----:R-:W-:-:S02]  /*1140*/  LEA.HI.SX32 R21, R16, R27, 0x19 ;  /* 0x0000001b10157211 */ /* 0x001fc400078fcaff */
[----:B------:R-:W-:Y:S02]  /*1150*/  LEA.HI.SX32 R27, R22, R29, 0x19 ;  /* 0x0000001d161b7211 */ /* 0x000fe400078fcaff */
[----:B------:R-:W-:Y:S02]  /*1160*/  LOP3.LUT R22, R28, 0x10, RZ, 0xfc, !PT ;  /* 0x000000101c167812 */ /* 0x000fe400078efcff */
[----:B------:R-:W-:Y:S02]  /*1170*/  FSEL R35, R14, RZ, P4 ;  /* 0x000000ff0e237208 */ /* 0x000fe40002000000 */
[----:B------:R-:W-:Y:S01]  /*1180*/  LOP3.LUT R14, R28, 0xc, RZ, 0xfc, !PT ;  /* 0x0000000c1c0e7812 */ /* 0x000fe200078efcff */
[----:B------:R-:W-:Y:S01]  /*1190*/  IMAD.HI R29, R22, 0x66666667, RZ ;  /* 0x66666667161d7827 */ /* 0x000fe200078e02ff */
[----:B------:R0:W-:Y:S01]  /*11a0*/  STS [R24+0x1c0], R31 ;  /* 0x0001c01f18007388 */ /* 0x0001e20000000800 */
[----:B------:R-:W-:Y:S02]  /*11b0*/  ISETP.LT.AND P4, PT, R2, 0x500, !P0 ;  /* 0x000005000200780c */ /* 0x000fe40004781270 */
[----:B------:R-:W-:Y:S01]  /*11c0*/  IMAD R33, R27, -0x140, R2 ;  /* 0xfffffec01b217824 */ /* 0x000fe200078e0202 */
[----:B------:R-:W-:Y:S01]  /*11d0*/  SHF.R.U32.HI R2, RZ, 0x1f, R29 ;  /* 0x0000001fff027819 */ /* 0x000fe2000001161d */
[----:B0-----:R-:W-:Y:S01]  /*11e0*/  IMAD.HI R31, R14, 0x66666667, RZ ;  /* 0x666666670e1f7827 */ /* 0x001fe200078e02ff */
[----:B------:R-:W-:-:S02]  /*11f0*/  LOP3.LUT R24, R28, 0x8, RZ, 0xfc, !PT ;  /* 0x000000081c187812 */ /* 0x000fc400078efcff */
[----:B------:R-:W-:Y:S01]  /*1200*/  LEA.HI.SX32 R29, R29, R2, 0x19 ;  /* 0x000000021d1d7211 */ /* 0x000fe200078fcaff */
[----:B------:R-:W-:Y:S01]  /*1210*/  IMAD R16, R33, 0x3c1, R0 ;  /* 0x000003c121107824 */ /* 0x000fe200078e0200 */
[----:B------:R-:W-:Y:S01]  /*1220*/  SHF.R.U32.HI R2, RZ, 0x1f, R31 ;  /* 0x0000001fff027819 */ /* 0x000fe2000001161f */
[----:B------:R-:W-:Y:S01]  /*1230*/  IMAD.HI R33, R24, 0x66666667, RZ ;  /* 0x6666666718217827 */ /* 0x000fe200078e02ff */
[----:B------:R0:W-:Y:S02]  /*1240*/  STS [R17+0x2c0], R10 ;  /* 0x0002c00a11007388 */ /* 0x0001e40000000800 */
[----:B------:R-:W-:Y:S02]  /*1250*/  LEA.HI.SX32 R31, R31, R2, 0x19 ;  /* 0x000000021f1f7211 */ /* 0x000fe400078fcaff */
[----:B------:R-:W-:Y:S02]  /*1260*/  LOP3.LUT R2, R28, 0x4, RZ, 0xfc, !PT ;  /* 0x000000041c027812 */ /* 0x000fe400078efcff */
[----:B0-----:R-:W-:-:S04]  /*1270*/  SHF.R.U32.HI R10, RZ, 0x1f, R33 ;  /* 0x0000001fff0a7819 */ /* 0x001fc80000011621 */
[----:B------:R-:W-:Y:S01]  /*1280*/  LEA.HI.SX32 R33, R33, R10, 0x19 ;  /* 0x0000000a21217211 */ /* 0x000fe200078fcaff */
[----:B------:R-:W-:-:S05]  /*1290*/  IMAD.HI R10, R2, 0x66666667, RZ ;  /* 0x66666667020a7827 */ /* 0x000fca00078e02ff */
[----:B------:R-:W-:-:S04]  /*12a0*/  SHF.R.U32.HI R17, RZ, 0x1f, R10 ;  /* 0x0000001fff117819 */ /* 0x000fc8000001160a */
[----:B------:R-:W-:Y:S01]  /*12b0*/  LEA.HI.SX32 R17, R10, R17, 0x19 ;  /* 0x000000110a117211 */ /* 0x000fe200078fcaff */
[----:B------:R0:W-:Y:S01]  /*12c0*/  STS [R18+0x3c0], R35 ;  /* 0x0003c02312007388 */ /* 0x0001e20000000800 */
[----:B------:R-:W-:Y:S01]  /*12d0*/  BAR.SYNC.DEFER_BLOCKING 0x0 ;  /* 0x0000000000007b1d */ /* 0x000fe20000010000 */
[----:B------:R-:W-:Y:S02]  /*12e0*/  ISETP.LT.AND P5, PT, R2, 0x500, !P0 ;  /* 0x000005000200780c */ /* 0x000fe400047a1270 */
[----:B0-----:R-:W-:-:S04]  /*12f0*/  IMAD R35, R17, -0x140, R2 ;  /* 0xfffffec011237824 */ /* 0x001fc800078e0202 */
[----:B------:R-:W-:-:S04]  /*1300*/  IMAD R2, R35, 0x3c1, R0 ;  /* 0x000003c123027824 */ /* 0x000fc800078e0200 */
[----:B------:R-:W-:Y:S02]  /*1310*/  IMAD R35, R17, 0x168600, R2 ;  /* 0x0016860011237824 */ /* 0x000fe400078e0202 */
[----:B------:R-:W-:-:S05]  /*1320*/  IMAD.HI R2, R28, 0x66666667, RZ ;  /* 0x666666671c027827 */ /* 0x000fca00078e02ff */
[----:B------:R-:W-:-:S04]  /*1330*/  SHF.R.U32.HI R17, RZ, 0x1f, R2 ;  /* 0x0000001fff117819 */ /* 0x000fc80000011602 */
[----:B------:R-:W-:-:S05]  /*1340*/  LEA.HI.SX32 R17, R2, R17, 0x19 ;  /* 0x0000001102117211 */ /* 0x000fca00078fcaff */
[----:B------:R-:W-:-:S04]  /*1350*/  IMAD R37, R17, -0x140, R28 ;  /* 0xfffffec011257824 */ /* 0x000fc800078e021c */
[----:B------:R-:W-:-:S04]  /*1360*/  IMAD R2, R37, 0x3c1, R0 ;  /* 0x000003c125027824 */ /* 0x000fc800078e0200 */
[----:B------:R-:W-:Y:S01]  /*1370*/  IMAD R17, R17, 0x168600, R2 ;  /* 0x0016860011117824 */ /* 0x000fe200078e0202 */
[----:B------:R-:W-:-:S04]  /*1380*/  SHF.R.U32.HI R2, RZ, 0x4, R3 ;  /* 0x00000004ff027819 */ /* 0x000fc80000011603 */
[----:B------:R-:W-:Y:S02]  /*1390*/  LOP3.LUT R2, R2, 0xc, RZ, 0xc0, !PT ;  /* 0x0000000c02027812 */ /* 0x000fe400078ec0ff */
[----:B------:R-:W-:-:S03]  /*13a0*/  LOP3.LUT R10, R3, 0xff, RZ, 0xc0, !PT ;  /* 0x000000ff030a7812 */ /* 0x000fc600078ec0ff */
[----:B------:R-:W-:-:S04]  /*13b0*/  VIADD R3, R2, UR4 ;  /* 0x0000000402037c36 */ /* 0x000fc80008000000 */
[----:B------:R-:W-:Y:S02]  /*13c0*/  IMAD R18, R10, 0x4, R3 ;  /* 0x000000040a127824 */ /* 0x000fe400078e0203 */
[----:B------:R-:W0:Y:S03]  /*13d0*/  LDC.64 R2, c[0x0][0x238] ;  /* 0x00008e00ff027b82 */ /* 0x000e260000000a00 */
[----:B------:R-:W1:Y:S01]  /*13e0*/  LDS R37, [R18] ;  /* 0x0000000012257984 */ /* 0x000e620000000800 */
[----:B------:R-:W-:Y:S01]  /*13f0*/  IMAD R27, R27, 0x168600, R16 ;  /* 0x001686001b1b7824 */ /* 0x000fe200078e0210 */
[----:B------:R-:W-:-:S05]  /*1400*/  LOP3.LUT R20, R28, 0x14, RZ, 0xfc, !PT ;  /* 0x000000141c147812 */ /* 0x000fca00078efcff */
[----:B------:R-:W-:-:S04]  /*1410*/  IMAD.HI R26, R20, 0x66666667, RZ ;  /* 0x66666667141a7827 */ /* 0x000fc800078e02ff */
[----:B0-----:R-:W-:Y:S01]  /*1420*/  IMAD.WIDE R16, R17, 0x4, R2 ;  /* 0x0000000411107825 */ /* 0x001fe200078e0202 */
[----:B------:R-:W-:-:S04]  /*1430*/  SHF.R.U32.HI R23, RZ, 0x1f, R26 ;  /* 0x0000001fff177819 */ /* 0x000fc8000001161a */
[----:B-1----:R0:W-:Y:S01]  /*1440*/  @P6 STG.E desc[UR6][R16.64], R37 ;  /* 0x0000002510006986 */ /* 0x0021e2000c101906 */
[----:B------:R-:W-:Y:S02]  /*1450*/  ISETP.NE.AND P6, PT, R19, RZ, PT ;  /* 0x000000ff1300720c */ /* 0x000fe40003fc5270 */
[----:B------:R-:W-:-:S04]  /*1460*/  LOP3.LUT R19, R10, 0x100, RZ, 0xfc, !PT ;  /* 0x000001000a137812 */ /* 0x000fc800078efcff */
[----:B------:R-:W-:-:S04]  /*1470*/  SHF.R.U32.HI R19, RZ, 0x4, R19 ;  /* 0x00000004ff137819 */ /* 0x000fc80000011613 */
[----:B------:R-:W-:Y:S02]  /*1480*/  LOP3.LUT R19, R19, 0x1c, RZ, 0xc0, !PT ;  /* 0x0000001c13137812 */ /* 0x000fe400078ec0ff */
[----:B------:R-:W-:-:S03]  /*1490*/  LEA.HI.SX32 R23, R26, R23, 0x19 ;  /* 0x000000171a177211 */ /* 0x000fc600078fcaff */
[----:B------:R-:W-:-:S04]  /*14a0*/  VIADD R19, R19, UR4 ;  /* 0x0000000413137c36 */ /* 0x000fc80008000000 */
[----:B------:R-:W-:Y:S02]  /*14b0*/  IMAD R26, R10, 0x4, R19 ;  /* 0x000000040a1a7824 */ /* 0x000fe400078e0213 */
[----:B------:R-:W-:-:S04]  /*14c0*/  IMAD.WIDE R18, R35, 0x4, R2 ;  /* 0x0000000423127825 */ /* 0x000fc800078e0202 */
[----:B------:R-:W-:Y:S01]  /*14d0*/  IMAD R35, R33, -0x140, R24 ;  /* 0xfffffec021237824 */ /* 0x000fe200078e0218 */
[----:B------:R-:W1:Y:S03]  /*14e0*/  LDS R26, [R26+0x400] ;  /* 0x000400001a1a7984 */ /* 0x000e660000000800 */
[----:B0-----:R-:W-:-:S04]  /*14f0*/  IMAD R16, R35, 0x3c1, R0 ;  /* 0x000003c123107824 */ /* 0x001fc800078e0200 */
[----:B------:R-:W-:Y:S01]  /*1500*/  IMAD R17, R33, 0x168600, R16 ;  /* 0x0016860021117824 */ /* 0x000fe200078e0210 */
[----:B------:R-:W-:-:S04]  /*1510*/  LOP3.LUT R16, R10, 0x200, RZ, 0xfc, !PT ;  /* 0x000002000a107812 */ /* 0x000fc800078efcff */
[----:B------:R-:W-:-:S04]  /*1520*/  SHF.R.U32.HI R16, RZ, 0x4, R16 ;  /* 0x00000004ff107819 */ /* 0x000fc80000011610 */
[----:B------:R-:W-:-:S05]  /*1530*/  LOP3.LUT R16, R16, 0x2c, RZ, 0xc0, !PT ;  /* 0x0000002c10107812 */ /* 0x000fca00078ec0ff */
[----:B------:R-:W-:-:S04]  /*1540*/  VIADD R33, R16, UR4 ;  /* 0x0000000410217c36 */ /* 0x000fc80008000000 */
[----:B------:R-:W-:-:S06]  /*1550*/  IMAD R33, R10, 0x4, R33 ;  /* 0x000000040a217824 */ /* 0x000fcc00078e0221 */
[----:B------:R-:W0:Y:S04]  /*1560*/  LDS R33, [R33+0x800] ;  /* 0x0008000021217984 */ /* 0x000e280000000800 */
[----:B-1----:R1:W-:Y:S01]  /*1570*/  @P5 STG.E desc[UR6][R18.64], R26 ;  /* 0x0000001a12005986 */ /* 0x0023e2000c101906 */
[----:B------:R-:W-:Y:S01]  /*1580*/  ISETP.LT.AND P5, PT, R24, 0x500, !P0 ;  /* 0x000005001800780c */ /* 0x000fe200047a1270 */
[----:B------:R-:W-:-:S04]  /*1590*/  IMAD.WIDE R16, R17, 0x4, R2 ;  /* 0x0000000411107825 */ /* 0x000fc800078e0202 */
[----:B-1----:R-:W-:-:S08]  /*15a0*/  IMAD R19, R31, -0x140, R14 ;  /* 0xfffffec01f137824 */ /* 0x002fd000078e020e */
[----:B0-----:R-:W-:Y:S01]  /*15b0*/  @P5 STG.E desc[UR6][R16.64], R33 ;  /* 0x0000002110005986 */ /* 0x001fe2000c101906 */
[----:B------:R-:W-:Y:S01]  /*15c0*/  ISETP.LT.AND P5, PT, R14, 0x500, !P0 ;  /* 0x000005000e00780c */ /* 0x000fe200047a1270 */
[----:B------:R-:W-:-:S04]  /*15d0*/  IMAD R14, R19, 0x3c1, R0 ;  /* 0x000003c1130e7824 */ /* 0x000fc800078e0200 */
[----:B------:R-:W-:Y:S01]  /*15e0*/  IMAD R31, R31, 0x168600, R14 ;  /* 0x001686001f1f7824 */ /* 0x000fe200078e020e */
[----:B------:R-:W-:-:S04]  /*15f0*/  LOP3.LUT R14, R10, 0x300, RZ, 0xfc, !PT ;  /* 0x000003000a0e7812 */ /* 0x000fc800078efcff */
[----:B------:R-:W-:-:S04]  /*1600*/  SHF.R.U32.HI R14, RZ, 0x4, R14 ;  /* 0x00000004ff0e7819 */ /* 0x000fc8000001160e */
[----:B------:R-:W-:-:S05]  /*1610*/  LOP3.LUT R14, R14, 0x3c, RZ, 0xc0, !PT ;  /* 0x0000003c0e0e7812 */ /* 0x000fca00078ec0ff */
[----:B------:R-:W-:-:S04]  /*1620*/  VIADD R19, R14, UR4 ;  /* 0x000000040e137c36 */ /* 0x000fc80008000000 */
[----:B------:R-:W-:Y:S02]  /*1630*/  IMAD R18, R10, 0x4, R19 ;  /* 0x000000040a127824 */ /* 0x000fe400078e0213 */
[----:B------:R-:W-:-:S03]  /*1640*/  IMAD R19, R29, -0x140, R22 ;  /* 0xfffffec01d137824 */ /* 0x000fc600078e0216 */
[----:B------:R0:W1:Y:S01]  /*1650*/  LDS R35, [R18+0xc00] ;  /* 0x000c000012237984 */ /* 0x0000620000000800 */
[----:B------:R-:W-:-:S04]  /*1660*/  IMAD R14, R19, 0x3c1, R0 ;  /* 0x000003c1130e7824 */ /* 0x000fc800078e0200 */
[----:B------:R-:W-:Y:S01]  /*1670*/  IMAD R29, R29, 0x168600, R14 ;  /* 0x001686001d1d7824 */ /* 0x000fe200078e020e */
[----:B------:R-:W-:-:S04]  /*1680*/  LOP3.LUT R14, R10, 0x400, RZ, 0xfc, !PT ;  /* 0x000004000a0e7812 */ /* 0x000fc800078efcff */
[----:B------:R-:W-:-:S04]  /*1690*/  SHF.R.U32.HI R14, RZ, 0x4, R14 ;  /* 0x00000004ff0e7819 */ /* 0x000fc8000001160e */
[----:B------:R-:W-:-:S05]  /*16a0*/  LOP3.LUT R14, R14, 0x4c, RZ, 0xc0, !PT ;  /* 0x0000004c0e0e7812 */ /* 0x000fca00078ec0ff */
[----:B------:R-:W-:-:S04]  /*16b0*/  VIADD R19, R14, UR4 ;  /* 0x000000040e137c36 */ /* 0x000fc80008000000 */
[----:B0-----:R-:W-:Y:S02]  /*16c0*/  IMAD R18, R10, 0x4, R19 ;  /* 0x000000040a127824 */ /* 0x001fe400078e0213 */
[----:B------:R-:W-:-:S03]  /*16d0*/  IMAD.WIDE R16, R31, 0x4, R2 ;  /* 0x000000041f107825 */ /* 0x000fc600078e0202 */
[----:B------:R-:W0:Y:S01]  /*16e0*/  LDS R31, [R18+0x1000] ;  /* 0x00100000121f7984 */ /* 0x000e220000000800 */
[----:B------:R-:W-:-:S04]  /*16f0*/  IMAD R19, R23, -0x140, R20 ;  /* 0xfffffec017137824 */ /* 0x000fc800078e0214 */
[----:B------:R-:W-:Y:S01]  /*1700*/  IMAD R14, R19, 0x3c1, R0 ;  /* 0x000003c1130e7824 */ /* 0x000fe200078e0200 */
[----:B-1----:R1:W-:Y:S01]  /*1710*/  @P5 STG.E desc[UR6][R16.64], R35 ;  /* 0x0000002310005986 */ /* 0x0023e2000c101906 */
[----:B------:R-:W-:Y:S02]  /*1720*/  ISETP.LT.AND P5, PT, R22, 0x500, !P0 ;  /* 0x000005001600780c */ /* 0x000fe400047a1270 */
[----:B------:R-:W-:Y:S01]  /*1730*/  IMAD R23, R23, 0x168600, R14 ;  /* 0x0016860017177824 */ /* 0x000fe200078e020e */
[C---:B------:R-:W-:Y:S02]  /*1740*/  LOP3.LUT R14, R10.reuse, 0x500, RZ, 0xfc, !PT ;  /* 0x000005000a0e7812 */ /* 0x040fe400078efcff */
[----:B------:R-:W-:Y:S02]  /*1750*/  LOP3.LUT R19, R10, 0x600, RZ, 0xfc, !PT ;  /* 0x000006000a137812 */ /* 0x000fe400078efcff */
[----:B------:R-:W-:Y:S01]  /*1760*/  SHF.R.U32.HI R14, RZ, 0x4, R14 ;  /* 0x00000004ff0e7819 */ /* 0x000fe2000001160e */
[----:B-1----:R-:W-:-:S03]  /*1770*/  IMAD.WIDE R16, R29, 0x4, R2 ;  /* 0x000000041d107825 */ /* 0x002fc600078e0202 */
[----:B------:R-:W-:Y:S02]  /*1780*/  LOP3.LUT R14, R14, 0x5c, RZ, 0xc0, !PT ;  /* 0x0000005c0e0e7812 */ /* 0x000fe400078ec0ff */
[----:B------:R-:W-:-:S04]  /*1790*/  SHF.R.U32.HI R19, RZ, 0x4, R19 ;  /* 0x00000004ff137819 */ /* 0x000fc80000011613 */
[----:B------:R-:W-:Y:S01]  /*17a0*/  LOP3.LUT R19, R19, 0x6c, RZ, 0xc0, !PT ;  /* 0x0000006c13137812 */ /* 0x000fe200078ec0ff */
[----:B0-----:R0:W-:Y:S01]  /*17b0*/  @P5 STG.E desc[UR6][R16.64], R31 ;  /* 0x0000001f10005986 */ /* 0x0011e2000c101906 */
[----:B------:R-:W-:Y:S02]  /*17c0*/  ISETP.LT.AND P5, PT, R20, 0x500, !P0 ;  /* 0x000005001400780c */ /* 0x000fe400047a1270 */
[----:B------:R-:W-:-:S04]  /*17d0*/  LOP3.LUT R20, R10, 0x700, RZ, 0xfc, !PT ;  /* 0x000007000a147812 */ /* 0x000fc800078efcff */
[----:B------:R-:W-:Y:S02]  /*17e0*/  SHF.R.U32.HI R20, RZ, 0x4, R20 ;  /* 0x00000004ff147819 */ /* 0x000fe40000011614 */
[----:B0-----:R-:W-:Y:S01]  /*17f0*/  IADD3 R17, R14, UR4, RZ ;  /* 0x000000040e117c10 */ /* 0x001fe2000fffe0ff */
[----:B------:R-:W-:Y:S01]  /*1800*/  VIADD R19, R19, UR4 ;  /* 0x0000000413137c36 */ /* 0x000fe20008000000 */
[----:B------:R-:W-:-:S03]  /*1810*/  LOP3.LUT R14, R20, 0x7c, RZ, 0xc0, !PT ;  /* 0x0000007c140e7812 */ /* 0x000fc600078ec0ff */
[----:B------:R-:W-:Y:S02]  /*1820*/  IMAD R20, R10, 0x4, R17 ;  /* 0x000000040a147824 */ /* 0x000fe400078e0211 */
[----:B------:R-:W-:Y:S02]  /*1830*/  VIADD R17, R14, UR4 ;  /* 0x000000040e117c36 */ /* 0x000fe40008000000 */
[C---:B------:R-:W-:Y:S01]  /*1840*/  IMAD R22, R10.reuse, 0x4, R19 ;  /* 0x000000040a167824 */ /* 0x040fe200078e0213 */
[----:B------:R0:W1:Y:S01]  /*1850*/  LDS R29, [R20+0x1400] ;  /* 0x00140000141d7984 */ /* 0x0000620000000800 */
[----:B------:R-:W-:-:S03]  /*1860*/  IMAD R24, R10, 0x4, R17 ;  /* 0x000000040a187824 */ /* 0x000fc600078e0211 */
[----:B------:R2:W3:Y:S04]  /*1870*/  LDS R31, [R22+0x1800] ;  /* 0x00180000161f7984 */ /* 0x0004e80000000800 */
[----:B------:R4:W5:Y:S01]  /*1880*/  LDS R33, [R24+0x1c00] ;  /* 0x001c000018217984 */ /* 0x0009620000000800 */
[----:B------:R-:W-:Y:S01]  /*1890*/  LOP3.LUT R14, R10, 0x800, RZ, 0xfc, !PT ;  /* 0x000008000a0e7812 */ /* 0x000fe200078efcff */
[----:B------:R-:W-:-:S03]  /*18a0*/  IMAD.WIDE R16, R23, 0x4, R2 ;  /* 0x0000000417107825 */ /* 0x000fc600078e0202 */
[----:B------:R-:W-:-:S04]  /*18b0*/  SHF.R.U32.HI R23, RZ, 0x4, R14 ;  /* 0x00000004ff177819 */ /* 0x000fc8000001160e */
[----:B------:R-:W-:Y:S01]  /*18c0*/  LOP3.LUT R23, R23, 0x8c, RZ, 0xc0, !PT ;  /* 0x0000008c17177812 */ /* 0x000fe200078ec0ff */
[--C-:B------:R-:W-:Y:S01]  /*18d0*/  IMAD.WIDE R18, R27, 0x4, R2.reuse ;  /* 0x000000041b127825 */ /* 0x100fe200078e0202 */
[C---:B0-----:R-:W-:Y:S02]  /*18e0*/  LOP3.LUT R20, R10.reuse, 0x900, RZ, 0xfc, !PT ;  /* 0x000009000a147812 */ /* 0x041fe400078efcff */
[C---:B--2---:R-:W-:Y:S01]  /*18f0*/  LOP3.LUT R22, R10.reuse, 0xa00, RZ, 0xfc, !PT ;  /* 0x00000a000a167812 */ /* 0x044fe200078efcff */
[----:B------:R-:W-:Y:S01]  /*1900*/  VIADD R23, R23, UR4 ;  /* 0x0000000417177c36 */ /* 0x000fe20008000000 */
[C---:B----4-:R-:W-:Y:S01]  /*1910*/  LOP3.LUT R24, R10.reuse, 0xb00, RZ, 0xfc, !PT ;  /* 0x00000b000a187812 */ /* 0x050fe200078efcff */
[----:B------:R-:W-:Y:S01]  /*1920*/  IMAD.WIDE R14, R15, 0x4, R2 ;  /* 0x000000040f0e7825 */ /* 0x000fe200078e0202 */
[C---:B------:R-:W-:Y:S02]  /*1930*/  LOP3.LUT R26, R10.reuse, 0xe00, RZ, 0xfc, !PT ;  /* 0x00000e000a1a7812 */ /* 0x040fe400078efcff */
[----:B------:R-:W-:Y:S01]  /*1940*/  SHF.R.U32.HI R20, RZ, 0x4, R20 ;  /* 0x00000004ff147819 */ /* 0x000fe20000011614 */
[----:B------:R-:W-:Y:S01]  /*1950*/  IMAD R23, R10, 0x4, R23 ;  /* 0x000000040a177824 */ /* 0x000fe200078e0217 */
[----:B------:R-:W-:-:S02]  /*1960*/  SHF.R.U32.HI R22, RZ, 0x4, R22 ;  /* 0x00000004ff167819 */ /* 0x000fc40000011616 */
[----:B------:R-:W-:Y:S02]  /*1970*/  SHF.R.U32.HI R24, RZ, 0x4, R24 ;  /* 0x00000004ff187819 */ /* 0x000fe40000011618 */
[----:B------:R-:W-:Y:S01]  /*1980*/  SHF.R.U32.HI R26, RZ, 0x4, R26 ;  /* 0x00000004ff1a7819 */ /* 0x000fe2000001161a */
[----:B------:R-:W0:Y:S04]  /*1990*/  LDS R27, [R23+0x2000] ;  /* 0x00200000171b7984 */ /* 0x000e280000000800 */
[----:B-1----:R1:W-:Y:S01]  /*19a0*/  @P5 STG.E desc[UR6][R16.64], R29 ;  /* 0x0000001d10005986 */ /* 0x0023e2000c101906 */
[----:B------:R-:W-:-:S03]  /*19b0*/  LOP3.LUT R20, R20, 0x9c, RZ, 0xc0, !PT ;  /* 0x0000009c14147812 */ /* 0x000fc600078ec0ff */
[----:B---3--:R2:W-:Y:S01]  /*19c0*/  @P4 STG.E desc[UR6][R18.64], R31 ;  /* 0x0000001f12004986 */ /* 0x0085e2000c101906 */
[----:B------:R-:W-:Y:S02]  /*19d0*/  LOP3.LUT R22, R22, 0xac, RZ, 0xc0, !PT ;  /* 0x000000ac16167812 */ /* 0x000fe400078ec0ff */
[C---:B-1----:R-:W-:Y:S02]  /*19e0*/  LOP3.LUT R16, R10.reuse, 0xc00, RZ, 0xfc, !PT ;  /* 0x00000c000a107812 */ /* 0x042fe400078efcff */
[C---:B------:R-:W-:Y:S02]  /*19f0*/  LOP3.LUT R17, R10.reuse, 0xd00, RZ, 0xfc, !PT ;  /* 0x00000d000a117812 */ /* 0x040fe400078efcff */
[----:B--2---:R-:W-:Y:S02]  /*1a00*/  LOP3.LUT R18, R10, 0xf00, RZ, 0xfc, !PT ;  /* 0x00000f000a127812 */ /* 0x004fe400078efcff */
[----:B------:R-:W-:Y:S02]  /*1a10*/  SHF.R.U32.HI R16, RZ, 0x4, R16 ;  /* 0x00000004ff107819 */ /* 0x000fe40000011610 */
[----:B------:R-:W-:Y:S01]  /*1a20*/  SHF.R.U32.HI R17, RZ, 0x4, R17 ;  /* 0x00000004ff117819 */ /* 0x000fe20000011611 */
[----:B-----5:R1:W-:Y:S01]  /*1a30*/  @P3 STG.E desc[UR6][R14.64], R33 ;  /* 0x000000210e003986 */ /* 0x0203e2000c101906 */
[----:B------:R-:W-:-:S02]  /*1a40*/  LOP3.LUT R24, R24, 0xbc, RZ, 0xc0, !PT ;  /* 0x000000bc18187812 */ /* 0x000fc400078ec0ff */
[----:B------:R-:W-:Y:S02]  /*1a50*/  LOP3.LUT R16, R16, 0xcc, RZ, 0xc0, !PT ;  /* 0x000000cc10107812 */ /* 0x000fe400078ec0ff */
[----:B------:R-:W-:Y:S01]  /*1a60*/  LOP3.LUT R26, R26, 0xec, RZ, 0xc0, !PT ;  /* 0x000000ec1a1a7812 */ /* 0x000fe200078ec0ff */
[----:B------:R-:W-:Y:S01]  /*1a70*/  VIADD R19, R24, UR4 ;  /* 0x0000000418137c36 */ /* 0x000fe20008000000 */
[----:B------:R-:W-:Y:S02]  /*1a80*/  IADD3 R29, R16, UR4, RZ ;  /* 0x00000004101d7c10 */ /* 0x000fe4000fffe0ff */
[----:B-1----:R-:W-:Y:S02]  /*1a90*/  SHF.R.U32.HI R14, RZ, 0x4, R18 ;  /* 0x00000004ff0e7819 */ /* 0x002fe40000011612 */
[----:B------:R-:W-:Y:S01]  /*1aa0*/  LOP3.LUT R18, R17, 0xdc, RZ, 0xc0, !PT ;  /* 0x000000dc11127812 */ /* 0x000fe200078ec0ff */
[----:B------:R-:W-:Y:S02]  /*1ab0*/  VIADD R15, R20, UR4 ;  /* 0x00000004140f7c36 */ /* 0x000fe40008000000 */
[----:B------:R-:W-:-:S02]  /*1ac0*/  VIADD R17, R22, UR4 ;  /* 0x0000000416117c36 */ /* 0x000fc40008000000 */
[----:B------:R-:W-:Y:S02]  /*1ad0*/  VIADD R31, R18, UR4 ;  /* 0x00000004121f7c36 */ /* 0x000fe40008000000 */
[----:B------:R-:W-:Y:S02]  /*1ae0*/  IMAD R15, R10, 0x4, R15 ;  /* 0x000000040a0f7824 */ /* 0x000fe400078e020f */
[----:B------:R-:W-:Y:S02]  /*1af0*/  VIADD R33, R26, UR4 ;  /* 0x000000041a217c36 */ /* 0x000fe40008000000 */
[C---:B------:R-:W-:Y:S01]  /*1b00*/  IMAD R20, R10.reuse, 0x4, R17 ;  /* 0x000000040a147824 */ /* 0x040fe200078e0211 */
[----:B------:R1:W2:Y:S01]  /*1b10*/  LDS R23, [R15+0x2400] ;  /* 0x002400000f177984 */ /* 0x0002a20000000800 */
[C---:B------:R-:W-:Y:S02]  /*1b20*/  IMAD R19, R10.reuse, 0x4, R19 ;  /* 0x000000040a137824 */ /* 0x040fe400078e0213 */
[----:B------:R-:W-:-:S02]  /*1b30*/  IMAD R18, R10, 0x4, R29 ;  /* 0x000000040a127824 */ /* 0x000fc400078e021d */
[C---:B------:R-:W-:Y:S01]  /*1b40*/  IMAD R17, R10.reuse, 0x4, R31 ;  /* 0x000000040a117824 */ /* 0x040fe200078e021f */
[----:B------:R-:W3:Y:S01]  /*1b50*/  LDS R20, [R20+0x2800] ;  /* 0x0028000014147984 */ /* 0x000ee20000000800 */
[----:B------:R-:W-:-:S03]  /*1b60*/  IMAD R16, R10, 0x4, R33 ;  /* 0x000000040a107824 */ /* 0x000fc600078e0221 */
[----:B------:R-:W4:Y:S04]  /*1b70*/  LDS R19, [R19+0x2c00] ;  /* 0x002c000013137984 */ /* 0x000f280000000800 */
[----:B------:R-:W5:Y:S04]  /*1b80*/  LDS R18, [R18+0x3000] ;  /* 0x0030000012127984 */ /* 0x000f680000000800 */
[----:B------:R-:W2:Y:S04]  /*1b90*/  LDS R17, [R17+0x3400] ;  /* 0x0034000011117984 */ /* 0x000ea80000000800 */
[----:B------:R-:W2:Y:S01]  /*1ba0*/  LDS R16, [R16+0x3800] ;  /* 0x0038000010107984 */ /* 0x000ea20000000800 */
[----:B------:R-:W-:-:S05]  /*1bb0*/  LOP3.LUT R14, R14, 0xfc, RZ, 0xc0, !PT ;  /* 0x000000fc0e0e7812 */ /* 0x000fca00078ec0ff */
[----:B------:R-:W-:Y:S02]  /*1bc0*/  VIADD R29, R14, UR4 ;  /* 0x000000040e1d7c36 */ /* 0x000fe40008000000 */
[----:B-1----:R-:W-:Y:S01]  /*1bd0*/  IMAD.WIDE R14, R9, 0x4, R2 ;  /* 0x00000004090e7825 */ /* 0x002fe200078e0202 */
[----:B------:R-:W-:-:S03]  /*1be0*/  ISETP.LT.AND P5, PT, R12, 0x500, !P0 ;  /* 0x000005000c00780c */ /* 0x000fc600047a1270 */
[----:B------:R-:W-:Y:S02]  /*1bf0*/  IMAD R9, R21, -0x140, R12 ;  /* 0xfffffec015097824 */ /* 0x000fe400078e020c */
[----:B------:R-:W-:Y:S02]  /*1c00*/  IMAD R10, R10, 0x4, R29 ;  /* 0x000000040a0a7824 */ /* 0x000fe400078e021d */
[----:B------:R-:W-:Y:S02]  /*1c10*/  IMAD R31, R25, -0x140, R4 ;  /* 0xfffffec0191f7824 */ /* 0x000fe400078e0204 */
[----:B------:R-:W-:Y:S02]  /*1c20*/  IMAD R12, R9, 0x3c1, R0 ;  /* 0x000003c1090c7824 */ /* 0x000fe400078e0200 */
[----:B------:R-:W-:Y:S01]  /*1c30*/  IMAD R29, R13, -0x140, R8 ;  /* 0xfffffec00d1d7824 */ /* 0x000fe200078e0208 */
[----:B0-----:R0:W-:Y:S01]  /*1c40*/  @P2 STG.E desc[UR6][R14.64], R27 ;  /* 0x0000001b0e002986 */ /* 0x0011e2000c101906 */
[----:B------:R-:W-:Y:S01]  /*1c50*/  IMAD R9, R11, -0x140, R6 ;  /* 0xfffffec00b097824 */ /* 0x000fe200078e0206 */
[----:B------:R-:W-:Y:S01]  /*1c60*/  ISETP.LT.AND P4, PT, R4, 0x500, !P0 ;  /* 0x000005000400780c */ /* 0x000fe20004781270 */
[----:B------:R-:W-:Y:S01]  /*1c70*/  IMAD R4, R31, 0x3c1, R0 ;  /* 0x000003c11f047824 */ /* 0x000fe200078e0200 */
[----:B------:R-:W-:Y:S01]  /*1c80*/  ISETP.LT.AND P2, PT, R6, 0x500, !P0 ;  /* 0x000005000600780c */ /* 0x000fe20004741270 */
[----:B------:R-:W-:Y:S01]  /*1c90*/  IMAD R21, R21, 0x168600, R12 ;  /* 0x0016860015157824 */ /* 0x000fe200078e020c */
[----:B------:R-:W-:Y:S01]  /*1ca0*/  ISETP.LT.AND P3, PT, R8, 0x500, !P0 ;  /* 0x000005000800780c */ /* 0x000fe20004761270 */
[--C-:B------:R-:W-:Y:S01]  /*1cb0*/  IMAD R6, R29, 0x3c1, R0.reuse ;  /* 0x000003c11d067824 */ /* 0x100fe200078e0200 */
[----:B------:R-:W-:Y:S01]  /*1cc0*/  LOP3.LUT R28, R28, 0x3c, RZ, 0xfc, !PT ;  /* 0x0000003c1c1c7812 */ /* 0x000fe200078efcff */
[----:B------:R-:W-:-:S02]  /*1cd0*/  IMAD R12, R9, 0x3c1, R0 ;  /* 0x000003c1090c7824 */ /* 0x000fc400078e0200 */
[----:B------:R-:W-:Y:S01]  /*1ce0*/  IMAD R25, R25, 0x168600, R4 ;  /* 0x0016860019197824 */ /* 0x000fe200078e0204 */
[----:B------:R-:W-:Y:S01]  /*1cf0*/  ISETP.LT.AND P0, PT, R28, 0x500, !P0 ;  /* 0x000005001c00780c */ /* 0x000fe20004701270 */
[----:B0-----:R-:W-:Y:S02]  /*1d00*/  IMAD R15, R13, 0x168600, R6 ;  /* 0x001686000d0f7824 */ /* 0x001fe400078e0206 */
[----:B------:R-:W-:Y:S02]  /*1d10*/  IMAD R11, R11, 0x168600, R12 ;  /* 0x001686000b0b7824 */ /* 0x000fe400078e020c */
[----:B------:R-:W-:-:S04]  /*1d20*/  IMAD.WIDE R8, R21, 0x4, R2 ;  /* 0x0000000415087825 */ /* 0x000fc800078e0202 */
[--C-:B------:R-:W-:Y:S01]  /*1d30*/  IMAD.WIDE R12, R25, 0x4, R2.reuse ;  /* 0x00000004190c7825 */ /* 0x100fe200078e0202 */
[----:B--2---:R0:W-:Y:S03]  /*1d40*/  @P5 STG.E desc[UR6][R8.64], R23 ;  /* 0x0000001708005986 */ /* 0x0041e6000c101906 */
[--C-:B------:R-:W-:Y:S01]  /*1d50*/  IMAD.WIDE R14, R15, 0x4, R2.reuse ;  /* 0x000000040f0e7825 */ /* 0x100fe200078e0202 */
[----:B---3--:R0:W-:Y:S03]  /*1d60*/  @P4 STG.E desc[UR6][R12.64], R20 ;  /* 0x000000140c004986 */ /* 0x0081e6000c101906 */
[--C-:B------:R-:W-:Y:S01]  /*1d70*/  IMAD.WIDE R24, R11, 0x4, R2.reuse ;  /* 0x000000040b187825 */ /* 0x100fe200078e0202 */
[----:B----4-:R0:W-:Y:S03]  /*1d80*/  @P3 STG.E desc[UR6][R14.64], R19 ;  /* 0x000000130e003986 */ /* 0x0101e6000c101906 */
[--C-:B------:R-:W-:Y:S01]  /*1d90*/  IMAD.WIDE R6, R7, 0x4, R2.reuse ;  /* 0x0000000407067825 */ /* 0x100fe200078e0202 */
[----:B-----5:R0:W-:Y:S03]  /*1da0*/  @P2 STG.E desc[UR6][R24.64], R18 ;  /* 0x0000001218002986 */ /* 0x0201e6000c101906 */
[----:B------:R-:W-:Y:S01]  /*1db0*/  IMAD.WIDE R4, R5, 0x4, R2 ;  /* 0x0000000405047825 */ /* 0x000fe200078e0202 */
[----:B------:R0:W-:Y:S04]  /*1dc0*/  @P1 STG.E desc[UR6][R6.64], R17 ;  /* 0x0000001106001986 */ /* 0x0001e8000c101906 */
[----:B------:R0:W-:Y:S02]  /*1dd0*/  @P6 STG.E desc[UR6][R4.64], R16 ;  /* 0x0000001004006986 */ /* 0x0001e4000c101906 */
[----:B0-----:R-:W-:Y:S05]  /*1de0*/  @!P0 EXIT ;  /* 0x000000000000894d */ /* 0x001fea0003800000 */
[----:B0-----:R-:W0:Y:S01]  /*1df0*/  LDS R9, [R10+0x3c00] ;  /* 0x003c00000a097984 */ /* 0x001e220000000800 */
[----:B------:R-:W-:-:S05]  /*1e00*/  IMAD.HI R4, R28, 0x66666667, RZ ;  /* 0x666666671c047827 */ /* 0x000fca00078e02ff */
[----:B------:R-:W-:-:S04]  /*1e10*/  SHF.R.U32.HI R5, RZ, 0x1f, R4 ;  /* 0x0000001fff057819 */ /* 0x000fc80000011604 */
[----:B------:R-:W-:-:S05]  /*1e20*/  LEA.HI.SX32 R5, R4, R5, 0x19 ;  /* 0x0000000504057211 */ /* 0x000fca00078fcaff */
[----:B------:R-:W-:-:S04]  /*1e30*/  IMAD R7, R5, -0x140, R28 ;  /* 0xfffffec005077824 */ /* 0x000fc800078e021c */
[----:B------:R-:W-:-:S04]  /*1e40*/  IMAD R0, R7, 0x3c1, R0 ;  /* 0x000003c107007824 */ /* 0x000fc800078e0200 */
[----:B------:R-:W-:-:S04]  /*1e50*/  IMAD R5, R5, 0x168600, R0 ;  /* 0x0016860005057824 */ /* 0x000fc800078e0200 */
[----:B------:R-:W-:-:S05]  /*1e60*/  IMAD.WIDE R2, R5, 0x4, R2 ;  /* 0x0000000405027825 */ /* 0x000fca00078e0202 */
[----:B0-----:R-:W-:Y:S01]  /*1e70*/  STG.E desc[UR6][R2.64], R9 ;  /* 0x0000000902007986 */ /* 0x001fe2000c101906 */
[----:B------:R-:W-:Y:S05]  /*1e80*/  EXIT ;  /* 0x000000000000794d */ /* 0x000fea0003800000 */
.L_x_0:
[----:B------:R-:W-:-:S00]  /*1e90*/  BRA `(.L_x_0) ;  /* 0xfffffffc00fc7947 */ /* 0x000fc0000383ffff */
[----:B------:R-:W-:-:S00]  /*1ea0*/  NOP ;  /* 0x0000000000007918 */ /* 0x000fc00000000000 */
        /* <DEDUP_REMOVED lines=13> */
.L_x_1:


//--------------------- .nv.global.init           --------------------------
	.section	.nv.global.init,"aw",@progbits
.nv.global.init:
	.type		_$_str,@object
	.size		_$_str,(_$_str_$_2 - _$_str)
_$_str:
        /*0000*/ 	.byte	0x5f, 0x5f, 0x43, 0x55, 0x44, 0x41, 0x5f, 0x46, 0x54, 0x5a, 0x00
	.type		_$_str_$_2,@object
	.size		_$_str_$_2,(.L_1 - _$_str_$_2)
_$_str_$_2:
        /*000b*/ 	.byte	0x5f, 0x5f, 0x43, 0x55, 0x44, 0x41, 0x5f, 0x50, 0x52, 0x45, 0x43, 0x5f, 0x53, 0x51, 0x52, 0x54
        /*001b*/ 	.byte	0x00
.L_1:


//--------------------- .nv.shared.triton_poi_fused__native_batch_norm_legit_no_training_relu_10 --------------------------
	.section	.nv.shared.triton_poi_fused__native_batch_norm_legit_no_training_relu_10,"aw",@nobits
	.sectionflags	@""
	.align	16
	.zero		1024


//--------------------- .nv.constant0.triton_poi_fused__native_batch_norm_legit_no_training_relu_10 --------------------------
	.section	.nv.constant0.triton_poi_fused__native_batch_norm_legit_no_training_relu_10,"a",@progbits
	.sectionflags	@""
	.align	4
.nv.constant0.triton_poi_fused__native_batch_norm_legit_no_training_relu_10:
	.zero		584
